	.target	sm_80

	.elftype	@"ET_EXEC"


//--------------------- .note.nv.tkinfo           --------------------------
	.section	.note.nv.tkinfo,"",@"SHT_NOTE"
	.sectionflags	@"SHF_NOTE_NV_TKINFO"
	.tkinfo
        /*0018*/ 	.word	0x00000002
        /*0030*/ 	.string	""
        /*0030*/ 	.string	"ptxas"
        /*0030*/ 	.string	"Cuda compilation tools, release 13.0, V13.0.88"
        /*0030*/ 	.string	"Build cuda_13.0.r13.0/compiler.36424714_0"
        /*0030*/ 	.string	"-v  -suppress-debug-info  -lineinfo  -arch sm_80 "



//--------------------- .note.nv.cuinfo           --------------------------
	.section	.note.nv.cuinfo,"",@"SHT_NOTE"
	.sectionflags	@"SHF_NOTE_NV_CUINFO"
        /*0018*/ 	.short	0x0002
        /*001a*/ 	.short	0x0050
        /*001c*/ 	.short	0x0082
	.zero		2


//--------------------- .nv.info                  --------------------------
	.section	.nv.info,"",@"SHT_CUDA_INFO"
	.align	4


	//----- nvinfo : EIATTR_REGCOUNT
	.align		4
        /*0000*/ 	.byte	0x04, 0x2f
        /*0002*/ 	.short	(.L_1 - .L_0)
	.align		4
.L_0:
        /*0004*/ 	.word	index@(matmul_kernel)
        /*0008*/ 	.word	0x00000020


	//----- nvinfo : EIATTR_FRAME_SIZE
	.align		4
.L_1:
        /*000c*/ 	.byte	0x04, 0x11
        /*000e*/ 	.short	(.L_3 - .L_2)
	.align		4
.L_2:
        /*0010*/ 	.word	index@(matmul_kernel)
        /*0014*/ 	.word	0x00000ea0


	//----- nvinfo : EIATTR_MIN_STACK_SIZE
	.align		4
.L_3:
        /*0018*/ 	.byte	0x04, 0x12
        /*001a*/ 	.short	(.L_5 - .L_4)
	.align		4
.L_4:
        /*001c*/ 	.word	index@(matmul_kernel)
        /*0020*/ 	.word	0x00000ea0
.L_5:


//--------------------- .nv.info.matmul_kernel    --------------------------
	.section	.nv.info.matmul_kernel,"",@"SHT_CUDA_INFO"
	.sectionflags	@""
	.align	4


	//----- nvinfo : EIATTR_CUDA_API_VERSION
	.align		4
        /*0000*/ 	.byte	0x04, 0x37
        /*0002*/ 	.short	(.L_7 - .L_6)
.L_6:
        /*0004*/ 	.word	0x00000082


	//----- nvinfo : EIATTR_SW2861232_WAR
	.align		4
.L_7:
        /*0008*/ 	.byte	0x01, 0x35
	.zero		2


	//----- nvinfo : EIATTR_PARAM_CBANK
	.align		4
        /*000c*/ 	.byte	0x04, 0x0a
        /*000e*/ 	.short	(.L_9 - .L_8)
	.align		4
.L_8:
        /*0010*/ 	.word	index@(.nv.constant0.matmul_kernel)
        /*0014*/ 	.short	0x0160
        /*0016*/ 	.short	0x0050


	//----- nvinfo : EIATTR_CBANK_PARAM_SIZE
	.align		4
.L_9:
        /*0018*/ 	.byte	0x03, 0x19
        /*001a*/ 	.short	0x0050


	//----- nvinfo : EIATTR_KPARAM_INFO
	.align		4
        /*001c*/ 	.byte	0x04, 0x17
        /*001e*/ 	.short	(.L_11 - .L_10)
.L_10:
        /*0020*/ 	.word	0x00000000
        /*0024*/ 	.short	0x000d
        /*0026*/ 	.short	0x0048
        /*0028*/ 	.byte	0x00, 0xf4, 0x21, 0x00


	//----- nvinfo : EIATTR_KPARAM_INFO
	.align		4
.L_11:
        /*002c*/ 	.byte	0x04, 0x17
        /*002e*/ 	.short	(.L_13 - .L_12)
.L_12:
        /*0030*/ 	.word	0x00000000
        /*0034*/ 	.short	0x000c
        /*0036*/ 	.short	0x0040
        /*0038*/ 	.byte	0x00, 0xf4, 0x21, 0x00


	//----- nvinfo : EIATTR_KPARAM_INFO
	.align		4
.L_13:
        /*003c*/ 	.byte	0x04, 0x17
        /*003e*/ 	.short	(.L_15 - .L_14)
.L_14:
        /*0040*/ 	.word	0x00000000
        /*0044*/ 	.short	0x000b
        /*0046*/ 	.short	0x0038
        /*0048*/ 	.byte	0x00, 0xf0, 0x11, 0x00


	//----- nvinfo : EIATTR_KPARAM_INFO
	.align		4
.L_15:
        /*004c*/ 	.byte	0x04, 0x17
        /*004e*/ 	.short	(.L_17 - .L_16)
.L_16:
        /*0050*/ 	.word	0x00000000
        /*0054*/ 	.short	0x000a
        /*0056*/ 	.short	0x0034
        /*0058*/ 	.byte	0x00, 0xf0, 0x11, 0x00


	//----- nvinfo : EIATTR_KPARAM_INFO
	.align		4
.L_17:
        /*005c*/ 	.byte	0x04, 0x17
        /*005e*/ 	.short	(.L_19 - .L_18)
.L_18:
        /*0060*/ 	.word	0x00000000
        /*0064*/ 	.short	0x0009
        /*0066*/ 	.short	0x0030
        /*0068*/ 	.byte	0x00, 0xf0, 0x11, 0x00


	//----- nvinfo : EIATTR_KPARAM_INFO
	.align		4
.L_19:
        /*006c*/ 	.byte	0x04, 0x17
        /*006e*/ 	.short	(.L_21 - .L_20)
.L_20:
        /*0070*/ 	.word	0x00000000
        /*0074*/ 	.short	0x0008
        /*0076*/ 	.short	0x002c
        /*0078*/ 	.byte	0x00, 0xf0, 0x11, 0x00


	//----- nvinfo : EIATTR_KPARAM_INFO
	.align		4
.L_21:
        /*007c*/ 	.byte	0x04, 0x17
        /*007e*/ 	.short	(.L_23 - .L_22)
.L_22:
        /*0080*/ 	.word	0x00000000
        /*0084*/ 	.short	0x0007
        /*0086*/ 	.short	0x0028
        /*0088*/ 	.byte	0x00, 0xf0, 0x11, 0x00


	//----- nvinfo : EIATTR_KPARAM_INFO
	.align		4
.L_23:
        /*008c*/ 	.byte	0x04, 0x17
        /*008e*/ 	.short	(.L_25 - .L_24)
.L_24:
        /*0090*/ 	.word	0x00000000
        /*0094*/ 	.short	0x0006
        /*0096*/ 	.short	0x0024
        /*0098*/ 	.byte	0x00, 0xf0, 0x11, 0x00


	//----- nvinfo : EIATTR_KPARAM_INFO
	.align		4
.L_25:
        /*009c*/ 	.byte	0x04, 0x17
        /*009e*/ 	.short	(.L_27 - .L_26)
.L_26:
        /*00a0*/ 	.word	0x00000000
        /*00a4*/ 	.short	0x0005
        /*00a6*/ 	.short	0x0020
        /*00a8*/ 	.byte	0x00, 0xf0, 0x11, 0x00


	//----- nvinfo : EIATTR_KPARAM_INFO
	.align		4
.L_27:
        /*00ac*/ 	.byte	0x04, 0x17
        /*00ae*/ 	.short	(.L_29 - .L_28)
.L_28:
        /*00b0*/ 	.word	0x00000000
        /*00b4*/ 	.short	0x0004
        /*00b6*/ 	.short	0x001c
        /*00b8*/ 	.byte	0x00, 0xf0, 0x11, 0x00


	//----- nvinfo : EIATTR_KPARAM_INFO
	.align		4
.L_29:
        /*00bc*/ 	.byte	0x04, 0x17
        /*00be*/ 	.short	(.L_31 - .L_30)
.L_30:
        /*00c0*/ 	.word	0x00000000
        /*00c4*/ 	.short	0x0003
        /*00c6*/ 	.short	0x0018
        /*00c8*/ 	.byte	0x00, 0xf0, 0x11, 0x00


	//----- nvinfo : EIATTR_KPARAM_INFO
	.align		4
.L_31:
        /*00cc*/ 	.byte	0x04, 0x17
        /*00ce*/ 	.short	(.L_33 - .L_32)
.L_32:
        /*00d0*/ 	.word	0x00000000
        /*00d4*/ 	.short	0x0002
        /*00d6*/ 	.short	0x0010
        /*00d8*/ 	.byte	0x00, 0xf4, 0x21, 0x00


	//----- nvinfo : EIATTR_KPARAM_INFO
	.align		4
.L_33:
        /*00dc*/ 	.byte	0x04, 0x17
        /*00de*/ 	.short	(.L_35 - .L_34)
.L_34:
        /*00e0*/ 	.word	0x00000000
        /*00e4*/ 	.short	0x0001
        /*00e6*/ 	.short	0x0008
        /*00e8*/ 	.byte	0x00, 0xf4, 0x21, 0x00


	//----- nvinfo : EIATTR_KPARAM_INFO
	.align		4
.L_35:
        /*00ec*/ 	.byte	0x04, 0x17
        /*00ee*/ 	.short	(.L_37 - .L_36)
.L_36:
        /*00f0*/ 	.word	0x00000000
        /*00f4*/ 	.short	0x0000
        /*00f6*/ 	.short	0x0000
        /*00f8*/ 	.byte	0x00, 0xf4, 0x21, 0x00


	//----- nvinfo : EIATTR_MAXREG_COUNT
	.align		4
.L_37:
        /*00fc*/ 	.byte	0x03, 0x1b
        /*00fe*/ 	.short	0x00ff


	//----- nvinfo : EIATTR_NUM_BARRIERS
	.align		4
        /*0100*/ 	.byte	0x02, 0x4c
        /*0102*/ 	.byte	0x01
	.zero		1


	//----- nvinfo : EIATTR_ANNOTATIONS
	.align		4
        /*0104*/ 	.byte	0x04, 0x55
        /*0106*/ 	.short	(.L_39 - .L_38)


	//   ....[0]....
.L_38:
        /*0108*/ 	.word	0x00000001
        /*010c*/ 	.byte	0x70, 0x00, 0x00, 0x00, 0x01, 0x00, 0x00, 0x00, 0xc0, 0x00, 0x00, 0x00, 0x01, 0x00, 0x00, 0x00
        /* <DEDUP_REMOVED lines=978> */
        /*3e3c*/ 	.byte	0x10, 0x0b, 0x01, 0x00


	//----- nvinfo : EIATTR_MERCURY_ISA_VERSION
	.align		4
.L_39:
        /*3e40*/ 	.byte	0x03, 0x5f
        /*3e42*/ 	.short	0x0000


	//----- nvinfo : EIATTR_EXIT_INSTR_OFFSETS
	.align		4
        /*3e44*/ 	.byte	0x04, 0x1c
        /*3e46*/ 	.short	(.L_41 - .L_40)


	//   ....[0]....
.L_40:
        /*3e48*/ 	.word	0x00010c30


	//   ....[1]....
        /*3e4c*/ 	.word	0x00010c60


	//----- nvinfo : EIATTR_REQNTID
	.align		4
.L_41:
        /*3e50*/ 	.byte	0x04, 0x10
        /*3e52*/ 	.short	(.L_43 - .L_42)
.L_42:
        /*3e54*/ 	.word	0x00000080
        /*3e58*/ 	.word	0x00000001
        /*3e5c*/ 	.word	0x00000001
.L_43:


//--------------------- .nv.callgraph             --------------------------
	.section	.nv.callgraph,"",@"SHT_CUDA_CALLGRAPH"
	.align	4
	.sectionentsize	8
	.align		4
        /*0000*/ 	.word	0x00000000
	.align		4
        /*0004*/ 	.word	0xffffffff
	.align		4
        /*0008*/ 	.word	0x00000000
	.align		4
        /*000c*/ 	.word	0xfffffffe
	.align		4
        /*0010*/ 	.word	0x00000000
	.align		4
        /*0014*/ 	.word	0xfffffffd
	.align		4
        /*0018*/ 	.word	0x00000000
	.align		4
        /*001c*/ 	.word	0xfffffffc


//--------------------- .nv.rel.action            --------------------------
	.section	.nv.rel.action,"",@"SHT_CUDA_RELOCINFO"
	.align	8
	.sectionentsize	8
        /*0000*/ 	.byte	0x73, 0x00, 0x00, 0x00, 0x00, 0x00, 0x00, 0x00, 0x00, 0x00, 0x00, 0x11, 0x25, 0x00, 0x05, 0x36


//--------------------- .nv.constant0.matmul_kernel --------------------------
	.section	.nv.constant0.matmul_kernel,"a",@progbits
	.sectionflags	@""
	.align	4
.nv.constant0.matmul_kernel:
	.zero		432


//--------------------- .text.matmul_kernel       --------------------------
	.section	.text.matmul_kernel,"ax",@progbits
	.sectioninfo	@"SHI_REGISTERS=32"
	.align	128
        .global         matmul_kernel
        .type           matmul_kernel,@function
        .size           matmul_kernel,(.L_x_4 - matmul_kernel)
        .other          matmul_kernel,@"STO_CUDA_ENTRY STV_DEFAULT"
matmul_kernel:
.text.matmul_kernel:
[----:B------:R-:W-:-:S04]  /*0000*/  IMAD.MOV.U32 R1, RZ, RZ, c[0x0][0x28] ;  /* 0x00000a00ff017624 */ /* 0x000fc800078e00ff */
[----:B------:R-:W-:Y:S01]  /*0010*/  IMAD.MOV.U32 R0, RZ, RZ, 0x1f ;  /* 0x0000001fff007424 */ /* 0x000fe200078e00ff */
[----:B------:R-:W-:Y:S01]  /*0020*/  IADD3 R1, R1, -0xea0, RZ ;  /* 0xfffff16001017810 */ /* 0x000fe20007ffe0ff */
[----:B------:R-:W0:Y:S01]  /*0030*/  S2R R29, SR_TID.X ;  /* 0x00000000001d7919 */ /* 0x000e220000002100 */
[----:B------:R-:W-:Y:S01]  /*0040*/  IMAD.MOV.U32 R28, RZ, RZ, c[0x0][0x180] ;  /* 0x00006000ff1c7624 */ /* 0x000fe200078e00ff */
[----:B------:R-:W-:Y:S01]  /*0050*/  ULDC.64 UR4, c[0x0][0x118] ;  /* 0x0000460000047ab9 */ /* 0x000fe20000000a00 */
[----:B------:R-:W-:Y:S01]  /*0060*/  IADD3 R0, R0, c[0x0][0x17c], RZ ;  /* 0x00005f0000007a10 */ /* 0x000fe20007ffe0ff */
[----:B------:R-:W-:Y:S01]  /*0070*/  STL [R1+0x20], RZ ;  /* 0x000020ff01007387 */ /* 0x000fe20000100800 */
[----:B------:R-:W-:Y:S01]  /*0080*/  CS2R R12, SRZ ;  /* 0x00000000000c7805 */ /* 0x000fe2000001ff00 */
[----:B------:R-:W-:Y:S01]  /*0090*/  IADD3 R28, R28, 0x1f, RZ ;  /* 0x0000001f1c1c7810 */ /* 0x000fe20007ffe0ff */
[----:B------:R-:W-:Y:S01]  /*00a0*/  CS2R R14, SRZ ;  /* 0x00000000000e7805 */ /* 0x000fe2000001ff00 */
[----:B------:R-:W-:Y:S01]  /*00b0*/  SHF.R.S32.HI R3, RZ, 0x1f, R0 ;  /* 0x0000001fff037819 */ /* 0x000fe20000011400 */
[----:B------:R-:W-:Y:S01]  /*00c0*/  STL [R1+0x24], RZ ;  /* 0x000024ff01007387 */ /* 0x000fe20000100800 */
[----:B------:R-:W-:Y:S01]  /*00d0*/  CS2R R16, SRZ ;  /* 0x0000000000107805 */ /* 0x000fe2000001ff00 */
[----:B------:R-:W-:Y:S01]  /*00e0*/  CS2R R18, SRZ ;  /* 0x0000000000127805 */ /* 0x000fe2000001ff00 */
[----:B------:R-:W-:Y:S01]  /*00f0*/  LEA.HI R3, R3, R0, RZ, 0x5 ;  /* 0x0000000003037211 */ /* 0x000fe200078f28ff */
[----:B------:R-:W-:Y:S01]  /*0100*/  STL [R1+0x28], RZ ;  /* 0x000028ff01007387 */ /* 0x000fe20000100800 */
[----:B------:R-:W-:Y:S01]  /*0110*/  CS2R R20, SRZ ;  /* 0x0000000000147805 */ /* 0x000fe2000001ff00 */
[----:B------:R-:W-:Y:S01]  /*0120*/  CS2R R22, SRZ ;  /* 0x0000000000167805 */ /* 0x000fe2000001ff00 */
[----:B------:R-:W-:Y:S01]  /*0130*/  SHF.R.S32.HI R0, RZ, 0x5, R3 ;  /* 0x00000005ff007819 */ /* 0x000fe20000011403 */
[----:B------:R-:W-:Y:S01]  /*0140*/  STL [R1+0x2c], RZ ;  /* 0x00002cff01007387 */ /* 0x000fe20000100800 */
[----:B------:R-:W-:Y:S01]  /*0150*/  CS2R R24, SRZ ;  /* 0x0000000000187805 */ /* 0x000fe2000001ff00 */
[----:B------:R-:W-:-:S02]  /*0160*/  CS2R R26, SRZ ;  /* 0x00000000001a7805 */ /* 0x000fc4000001ff00 */
[----:B------:R-:W-:Y:S01]  /*0170*/  IMAD.SHL.U32 R0, R0, 0x8, RZ ;  /* 0x0000000800007824 */ /* 0x000fe200078e00ff */
[----:B------:R-:W1:Y:S04]  /*0180*/  S2R R3, SR_CTAID.X ;  /* 0x0000000000037919 */ /* 0x000e680000002500 */
[-C--:B------:R-:W-:Y:S01]  /*0190*/  IABS R7, R0.reuse ;  /* 0x0000000000077213 */ /* 0x080fe20000000000 */
[----:B------:R-:W-:Y:S01]  /*01a0*/  STL [R1+0x10], RZ ;  /* 0x000010ff01007387 */ /* 0x000fe20000100800 */
[----:B------:R-:W-:Y:S02]  /*01b0*/  IABS R10, R0 ;  /* 0x00000000000a7213 */ /* 0x000fe40000000000 */
[----:B------:R-:W2:Y:S01]  /*01c0*/  I2F.RP R2, R7 ;  /* 0x0000000700027306 */ /* 0x000ea20000209400 */
[----:B------:R-:W-:Y:S04]  /*01d0*/  STL [R1+0x14], RZ ;  /* 0x000014ff01007387 */ /* 0x000fe80000100800 */
[----:B------:R-:W-:Y:S04]  /*01e0*/  STL [R1+0x18], RZ ;  /* 0x000018ff01007387 */ /* 0x000fe80000100800 */
[----:B------:R-:W-:Y:S04]  /*01f0*/  STL [R1+0x1c], RZ ;  /* 0x00001cff01007387 */ /* 0x000fe80000100800 */
[----:B------:R-:W-:Y:S01]  /*0200*/  STL [R1], RZ ;  /* 0x000000ff01007387 */ /* 0x000fe20000100800 */
[----:B--2---:R-:W2:Y:S01]  /*0210*/  MUFU.RCP R2, R2 ;  /* 0x0000000200027308 */ /* 0x004ea20000001000 */
[----:B-1----:R-:W-:-:S02]  /*0220*/  IABS R8, R3 ;  /* 0x0000000300087213 */ /* 0x002fc40000000000 */
[----:B------:R-:W-:Y:S04]  /*0230*/  STL [R1+0x4], RZ ;  /* 0x000004ff01007387 */ /* 0x000fe80000100800 */
[----:B------:R-:W-:Y:S04]  /*0240*/  STL [R1+0x8], RZ ;  /* 0x000008ff01007387 */ /* 0x000fe80000100800 */
[----:B------:R-:W-:Y:S04]  /*0250*/  STL [R1+0xc], RZ ;  /* 0x00000cff01007387 */ /* 0x000fe80000100800 */
[----:B------:R-:W-:Y:S01]  /*0260*/  STL [R1+0x30], RZ ;  /* 0x000030ff01007387 */ /* 0x000fe20000100800 */
[----:B--2---:R-:W-:Y:S01]  /*0270*/  IADD3 R4, R2, 0xffffffe, RZ ;  /* 0x0ffffffe02047810 */ /* 0x004fe20007ffe0ff */
[----:B------:R-:W-:-:S02]  /*0280*/  IMAD.MOV R2, RZ, RZ, -R10 ;  /* 0x000000ffff027224 */ /* 0x000fc400078e0a0a */
[----:B------:R-:W-:Y:S01]  /*0290*/  STL [R1+0x34], RZ ;  /* 0x000034ff01007387 */ /* 0x000fe20000100800 */
[----:B------:R1:W2:Y:S03]  /*02a0*/  F2I.FTZ.U32.TRUNC.NTZ R5, R4 ;  /* 0x0000000400057305 */ /* 0x0002a6000021f000 */
[----:B------:R-:W-:Y:S04]  /*02b0*/  STL [R1+0x38], RZ ;  /* 0x000038ff01007387 */ /* 0x000fe80000100800 */
[----:B------:R-:W-:Y:S01]  /*02c0*/  STL [R1+0x3c], RZ ;  /* 0x00003cff01007387 */ /* 0x000fe20000100800 */
[----:B-1----:R-:W-:-:S03]  /*02d0*/  IMAD.MOV.U32 R4, RZ, RZ, RZ ;  /* 0x000000ffff047224 */ /* 0x002fc600078e00ff */
[----:B------:R-:W-:Y:S04]  /*02e0*/  STL [R1+0x40], RZ ;  /* 0x000040ff01007387 */ /* 0x000fe80000100800 */
[----:B------:R-:W-:Y:S01]  /*02f0*/  STL [R1+0x44], RZ ;  /* 0x000044ff01007387 */ /* 0x000fe20000100800 */
[----:B--2---:R-:W-:-:S03]  /*0300*/  IMAD.MOV R6, RZ, RZ, -R5 ;  /* 0x000000ffff067224 */ /* 0x004fc600078e0a05 */
[----:B------:R-:W-:Y:S01]  /*0310*/  STL [R1+0x48], RZ ;  /* 0x000048ff01007387 */ /* 0x000fe20000100800 */
[----:B------:R-:W-:Y:S02]  /*0320*/  IMAD R9, R6, R7, RZ ;  /* 0x0000000706097224 */ /* 0x000fe400078e02ff */
[----:B------:R-:W-:Y:S01]  /*0330*/  IMAD.MOV.U32 R6, RZ, RZ, R8 ;  /* 0x000000ffff067224 */ /* 0x000fe200078e0008 */
[----:B------:R-:W-:Y:S01]  /*0340*/  STL [R1+0x4c], RZ ;  /* 0x00004cff01007387 */ /* 0x000fe20000100800 */
[----:B------:R-:W-:-:S03]  /*0350*/  IMAD.HI.U32 R5, R5, R9, R4 ;  /* 0x0000000905057227 */ /* 0x000fc600078e0004 */
[----:B------:R-:W-:Y:S03]  /*0360*/  STL [R1+0x70], RZ ;  /* 0x000070ff01007387 */ /* 0x000fe60000100800 */
[----:B------:R-:W-:Y:S01]  /*0370*/  IMAD.HI.U32 R5, R5, R6, RZ ;  /* 0x0000000605057227 */ /* 0x000fe200078e00ff */
[----:B------:R-:W-:Y:S03]  /*0380*/  STL [R1+0x74], RZ ;  /* 0x000074ff01007387 */ /* 0x000fe60000100800 */
[----:B------:R-:W-:Y:S01]  /*0390*/  IMAD R2, R5, R2, R6 ;  /* 0x0000000205027224 */ /* 0x000fe200078e0206 */
[----:B------:R-:W-:Y:S04]  /*03a0*/  STL [R1+0x78], RZ ;  /* 0x000078ff01007387 */ /* 0x000fe80000100800 */
[----:B------:R-:W-:Y:S01]  /*03b0*/  ISETP.GT.U32.AND P1, PT, R7, R2, PT ;  /* 0x000000020700720c */ /* 0x000fe20003f24070 */
[----:B------:R-:W-:Y:S04]  /*03c0*/  STL [R1+0x7c], RZ ;  /* 0x00007cff01007387 */ /* 0x000fe80000100800 */
[----:B------:R-:W-:Y:S04]  /*03d0*/  STL [R1+0x80], RZ ;  /* 0x000080ff01007387 */ /* 0x000fe80000100800 */
[----:B------:R-:W-:Y:S04]  /*03e0*/  STL [R1+0x84], RZ ;  /* 0x000084ff01007387 */ /* 0x000fe80000100800 */
[----:B------:R-:W-:Y:S01]  /*03f0*/  @!P1 IMAD.IADD R2, R2, 0x1, -R7 ;  /* 0x0000000102029824 */ /* 0x000fe200078e0a07 */
[----:B------:R-:W-:Y:S01]  /*0400*/  @!P1 IADD3 R5, R5, 0x1, RZ ;  /* 0x0000000105059810 */ /* 0x000fe20007ffe0ff */
[----:B------:R-:W-:Y:S01]  /*0410*/  STL [R1+0x88], RZ ;  /* 0x000088ff01007387 */ /* 0x000fe20000100800 */
[----:B------:R-:W-:-:S02]  /*0420*/  ISETP.NE.AND P1, PT, R0, RZ, PT ;  /* 0x000000ff0000720c */ /* 0x000fc40003f25270 */
[----:B------:R-:W-:Y:S01]  /*0430*/  ISETP.GE.U32.AND P0, PT, R2, R7, PT ;  /* 0x000000070200720c */ /* 0x000fe20003f06070 */
[----:B------:R-:W-:Y:S01]  /*0440*/  STL [R1+0x8c], RZ ;  /* 0x00008cff01007387 */ /* 0x000fe20000100800 */
[----:B------:R-:W-:-:S03]  /*0450*/  LOP3.LUT R2, R3, R0, RZ, 0x3c, !PT ;  /* 0x0000000003027212 */ /* 0x000fc600078e3cff */
[----:B------:R-:W-:Y:S01]  /*0460*/  STL [R1+0x90], RZ ;  /* 0x000090ff01007387 */ /* 0x000fe20000100800 */
[----:B------:R-:W-:Y:S01]  /*0470*/  ISETP.GE.AND P2, PT, R2, RZ, PT ;  /* 0x000000ff0200720c */ /* 0x000fe20003f46270 */
[----:B------:R-:W-:Y:S02]  /*0480*/  IMAD.MOV.U32 R2, RZ, RZ, c[0x0][0x178] ;  /* 0x00005e00ff027624 */ /* 0x000fe400078e00ff */
[----:B------:R-:W-:Y:S03]  /*0490*/  STL [R1+0x94], RZ ;  /* 0x000094ff01007387 */ /* 0x000fe60000100800 */
[----:B------:R-:W-:Y:S01]  /*04a0*/  IADD3 R2, R2, 0x1ff, RZ ;  /* 0x000001ff02027810 */ /* 0x000fe20007ffe0ff */
[----:B------:R-:W-:Y:S01]  /*04b0*/  STL [R1+0x98], RZ ;  /* 0x000098ff01007387 */ /* 0x000fe20000100800 */
[----:B------:R-:W-:-:S03]  /*04c0*/  @P0 IADD3 R5, R5, 0x1, RZ ;  /* 0x0000000105050810 */ /* 0x000fc60007ffe0ff */
[----:B------:R-:W-:Y:S02]  /*04d0*/  STL [R1+0x9c], RZ ;  /* 0x00009cff01007387 */ /* 0x000fe40000100800 */
[----:B------:R-:W-:Y:S01]  /*04e0*/  IMAD.MOV.U32 R4, RZ, RZ, R5 ;  /* 0x000000ffff047224 */ /* 0x000fe200078e0005 */
[----:B------:R-:W-:Y:S01]  /*04f0*/  SHF.R.S32.HI R5, RZ, 0x1f, R2 ;  /* 0x0000001fff057819 */ /* 0x000fe20000011402 */
[----:B------:R-:W-:Y:S02]  /*0500*/  STL [R1+0xb0], RZ ;  /* 0x0000b0ff01007387 */ /* 0x000fe40000100800 */
[----:B------:R-:W-:Y:S01]  /*0510*/  @!P2 IMAD.MOV R4, RZ, RZ, -R4 ;  /* 0x000000ffff04a224 */ /* 0x000fe200078e0a04 */
[----:B------:R-:W-:Y:S01]  /*0520*/  @!P1 LOP3.LUT R4, RZ, R0, RZ, 0x33, !PT ;  /* 0x00000000ff049212 */ /* 0x000fe200078e33ff */
[----:B------:R-:W-:Y:S01]  /*0530*/  STL [R1+0xb4], RZ ;  /* 0x0000b4ff01007387 */ /* 0x000fe20000100800 */
[----:B------:R-:W-:-:S03]  /*0540*/  LEA.HI R5, R5, R2, RZ, 0x9 ;  /* 0x0000000205057211 */ /* 0x000fc600078f48ff */
[----:B------:R-:W-:Y:S01]  /*0550*/  IMAD.SHL.U32 R2, R4, 0x8, RZ ;  /* 0x0000000804027824 */ /* 0x000fe200078e00ff */
[----:B------:R-:W-:Y:S01]  /*0560*/  STL [R1+0xb8], RZ ;  /* 0x0000b8ff01007387 */ /* 0x000fe20000100800 */
[----:B------:R-:W-:-:S03]  /*0570*/  IMAD.MOV R4, RZ, RZ, -R4 ;  /* 0x000000ffff047224 */ /* 0x000fc600078e0a04 */
[----:B------:R-:W-:Y:S01]  /*0580*/  LEA.HI.SX32 R5, R5, -R2, 0x17 ;  /* 0x8000000205057211 */ /* 0x000fe200078fbaff */
[----:B------:R-:W-:Y:S01]  /*0590*/  IMAD R9, R0, R4, R3 ;  /* 0x0000000400097224 */ /* 0x000fe200078e0203 */
[----:B------:R-:W-:Y:S01]  /*05a0*/  STL [R1+0xbc], RZ ;  /* 0x0000bcff01007387 */ /* 0x000fe20000100800 */
[----:B------:R-:W-:Y:S01]  /*05b0*/  IMAD.MOV.U32 R4, RZ, RZ, RZ ;  /* 0x000000ffff047224 */ /* 0x000fe200078e00ff */
[----:B------:R-:W-:Y:S02]  /*05c0*/  IMNMX R10, R5, 0x8, PT ;  /* 0x00000008050a7817 */ /* 0x000fe40003800200 */
[----:B------:R-:W-:Y:S02]  /*05d0*/  STL [R1+0xf0], RZ ;  /* 0x0000f0ff01007387 */ /* 0x000fe40000100800 */
[-C--:B------:R-:W-:Y:S02]  /*05e0*/  IABS R8, R10.reuse ;  /* 0x0000000a00087213 */ /* 0x080fe40000000000 */
[----:B------:R-:W-:Y:S01]  /*05f0*/  IABS R0, R10 ;  /* 0x0000000a00007213 */ /* 0x000fe20000000000 */
[----:B------:R-:W-:Y:S01]  /*0600*/  STL [R1+0xf4], RZ ;  /* 0x0000f4ff01007387 */ /* 0x000fe20000100800 */
[----:B------:R-:W1:Y:S03]  /*0610*/  I2F.RP R6, R8 ;  /* 0x0000000800067306 */ /* 0x000e660000209400 */
[----:B------:R-:W-:Y:S04]  /*0620*/  STL [R1+0xf8], RZ ;  /* 0x0000f8ff01007387 */ /* 0x000fe80000100800 */
[----:B------:R-:W-:Y:S01]  /*0630*/  STL [R1+0xfc], RZ ;  /* 0x0000fcff01007387 */ /* 0x000fe20000100800 */
[----:B-1----:R-:W1:Y:S02]  /*0640*/  MUFU.RCP R6, R6 ;  /* 0x0000000600067308 */ /* 0x002e640000001000 */
[----:B-1----:R-:W-:-:S06]  /*0650*/  IADD3 R5, R6, 0xffffffe, RZ ;  /* 0x0ffffffe06057810 */ /* 0x002fcc0007ffe0ff */
[----:B------:R-:W1:Y:S02]  /*0660*/  F2I.FTZ.U32.TRUNC.NTZ R5, R5 ;  /* 0x0000000500057305 */ /* 0x000e64000021f000 */
[----:B-1----:R-:W-:-:S04]  /*0670*/  IMAD.MOV R7, RZ, RZ, -R5 ;  /* 0x000000ffff077224 */ /* 0x002fc800078e0a05 */
[----:B------:R-:W-:Y:S01]  /*0680*/  IMAD.MOV.U32 R3, RZ, RZ, R7 ;  /* 0x000000ffff037224 */ /* 0x000fe200078e0007 */
[----:B------:R-:W-:-:S03]  /*0690*/  IABS R7, R9 ;  /* 0x0000000900077213 */ /* 0x000fc60000000000 */
[----:B------:R-:W-:-:S04]  /*06a0*/  IMAD R3, R3, R8, RZ ;  /* 0x0000000803037224 */ /* 0x000fc800078e02ff */
[----:B------:R-:W-:-:S04]  /*06b0*/  IMAD.HI.U32 R4, R5, R3, R4 ;  /* 0x0000000305047227 */ /* 0x000fc800078e0004 */
[----:B------:R-:W-:Y:S02]  /*06c0*/  IMAD.MOV R3, RZ, RZ, -R0 ;  /* 0x000000ffff037224 */ /* 0x000fe400078e0a00 */
[----:B------:R-:W-:Y:S02]  /*06d0*/  IMAD.HI.U32 R0, R4, R7, RZ ;  /* 0x0000000704007227 */ /* 0x000fe400078e00ff */
[----:B------:R-:W-:Y:S02]  /*06e0*/  CS2R R4, SRZ ;  /* 0x0000000000047805 */ /* 0x000fe4000001ff00 */
[----:B------:R-:W-:Y:S02]  /*06f0*/  IMAD R3, R0, R3, R7 ;  /* 0x0000000300037224 */ /* 0x000fe400078e0207 */
[----:B------:R-:W-:-:S03]  /*0700*/  CS2R R6, SRZ ;  /* 0x0000000000067805 */ /* 0x000fc6000001ff00 */
[----:B------:R-:W-:-:S13]  /*0710*/  ISETP.GT.U32.AND P1, PT, R8, R3, PT ;  /* 0x000000030800720c */ /* 0x000fda0003f24070 */
[----:B------:R-:W-:Y:S01]  /*0720*/  @!P1 IMAD.IADD R3, R3, 0x1, -R8 ;  /* 0x0000000103039824 */ /* 0x000fe200078e0a08 */
[----:B------:R-:W-:Y:S02]  /*0730*/  @!P1 IADD3 R0, R0, 0x1, RZ ;  /* 0x0000000100009810 */ /* 0x000fe40007ffe0ff */
[----:B------:R-:W-:Y:S02]  /*0740*/  ISETP.NE.AND P1, PT, R10, RZ, PT ;  /* 0x000000ff0a00720c */ /* 0x000fe40003f25270 */
[----:B------:R-:W-:Y:S02]  /*0750*/  ISETP.GE.U32.AND P0, PT, R3, R8, PT ;  /* 0x000000080300720c */ /* 0x000fe40003f06070 */
[----:B------:R-:W-:-:S04]  /*0760*/  LOP3.LUT R3, R9, R10, RZ, 0x3c, !PT ;  /* 0x0000000a09037212 */ /* 0x000fc800078e3cff */
[----:B------:R-:W-:-:S07]  /*0770*/  ISETP.GE.AND P2, PT, R3, RZ, PT ;  /* 0x000000ff0300720c */ /* 0x000fce0003f46270 */
[----:B------:R-:W-:Y:S02]  /*0780*/  @P0 IADD3 R0, R0, 0x1, RZ ;  /* 0x0000000100000810 */ /* 0x000fe40007ffe0ff */
[----:B------:R-:W-:-:S04]  /*0790*/  ISETP.GE.AND P0, PT, R28, 0x20, PT ;  /* 0x000000201c00780c */ /* 0x000fc80003f06270 */
[----:B------:R-:W-:Y:S01]  /*07a0*/  @!P2 IMAD.MOV R0, RZ, RZ, -R0 ;  /* 0x000000ffff00a224 */ /* 0x000fe200078e0a00 */
[----:B------:R-:W-:-:S05]  /*07b0*/  @!P1 LOP3.LUT R0, RZ, R10, RZ, 0x33, !PT ;  /* 0x0000000aff009212 */ /* 0x000fca00078e33ff */
[----:B------:R-:W-:Y:S02]  /*07c0*/  IMAD.MOV R3, RZ, RZ, -R0 ;  /* 0x000000ffff037224 */ /* 0x000fe400078e0a00 */
[----:B------:R-:W-:Y:S02]  /*07d0*/  IMAD.SHL.U32 R0, R0, 0x20, RZ ;  /* 0x0000002000007824 */ /* 0x000fe400078e00ff */
[----:B------:R-:W-:Y:S02]  /*07e0*/  IMAD R3, R10, R3, R9 ;  /* 0x000000030a037224 */ /* 0x000fe400078e0209 */
[----:B------:R-:W-:Y:S01]  /*07f0*/  CS2R R8, SRZ ;  /* 0x0000000000087805 */ /* 0x000fe2000001ff00 */
[----:B------:R-:W-:Y:S01]  /*0800*/  CS2R R10, SRZ ;  /* 0x00000000000a7805 */ /* 0x000fe2000001ff00 */
[----:B------:R-:W-:Y:S01]  /*0810*/  IMAD.IADD R2, R2, 0x1, R3 ;  /* 0x0000000102027824 */ /* 0x000fe200078e0203 */
[----:B0-----:R-:W-:-:S05]  /*0820*/  LOP3.LUT R3, R29, 0x7f, RZ, 0xc0, !PT ;  /* 0x0000007f1d037812 */ /* 0x001fca00078ec0ff */
[----:B------:R-:W-:-:S05]  /*0830*/  IMAD R29, R2, 0x200, R3 ;  /* 0x00000200021d7824 */ /* 0x000fca00078e0203 */
[C---:B------:R-:W-:Y:S01]  /*0840*/  IADD3 R2, R29.reuse, 0x80, RZ ;  /* 0x000000801d027810 */ /* 0x040fe20007ffe0ff */
[----:B------:R-:W-:Y:S01]  /*0850*/  STL [R1+0x810], R29 ;  /* 0x0008101d01007387 */ /* 0x000fe20000100800 */
[----:B------:R-:W-:-:S03]  /*0860*/  IADD3 R3, R29, 0x100, RZ ;  /* 0x000001001d037810 */ /* 0x000fc60007ffe0ff */
[----:B------:R-:W-:Y:S04]  /*0870*/  STL [R1+0x814], R0 ;  /* 0x0008140001007387 */ /* 0x000fe80000100800 */
[----:B------:R0:W-:Y:S04]  /*0880*/  STL [R1+0x818], R2 ;  /* 0x0008180201007387 */ /* 0x0001e80000100800 */
[----:B------:R1:W-:Y:S01]  /*0890*/  STL [R1+0x820], R3 ;  /* 0x0008200301007387 */ /* 0x0003e20000100800 */
[----:B0-----:R-:W-:-:S05]  /*08a0*/  IADD3 R2, R29, 0x180, RZ ;  /* 0x000001801d027810 */ /* 0x001fca0007ffe0ff */
[----:B------:R1:W-:Y:S01]  /*08b0*/  STL [R1+0x81c], R2 ;  /* 0x00081c0201007387 */ /* 0x0003e20000100800 */
[----:B------:R-:W-:Y:S05]  /*08c0*/  @!P0 BRA `(.L_x_0) ;  /* 0x0000cf9000008947 */ /* 0x000fea0003800000 */
[----:B------:R-:W2:Y:S01]  /*08d0*/  LDL R28, [R1+0x81c] ;  /* 0x00081c00011c7983 */ /* 0x000ea20000100800 */
[----:B------:R-:W-:-:S03]  /*08e0*/  IMAD.MOV.U32 R24, RZ, RZ, R0 ;  /* 0x000000ffff187224 */ /* 0x000fc600078e0000 */
[----:B------:R-:W3:Y:S04]  /*08f0*/  LDL R26, [R1+0x820] ;  /* 0x00082000011a7983 */ /* 0x000ee80000100800 */
[----:B------:R-:W4:Y:S01]  /*0900*/  LDL R27, [R1+0x818] ;  /* 0x00081800011b7983 */ /* 0x000f220000100800 */
[----:B------:R-:W-:Y:S02]  /*0910*/  IABS R5, c[0x0][0x178] ;  /* 0x00005e0000057a13 */ /* 0x000fe40000000000 */
[----:B------:R-:W-:Y:S02]  /*0920*/  IABS R0, c[0x0][0x17c] ;  /* 0x00005f0000007a13 */ /* 0x000fe40000000000 */
[----:B------:R-:W0:Y:S08]  /*0930*/  I2F.RP R6, R5 ;  /* 0x0000000500067306 */ /* 0x000e300000209400 */
[----:B------:R-:W1:Y:S08]  /*0940*/  I2F.RP R4, R0 ;  /* 0x0000000000047306 */ /* 0x000e700000209400 */
[----:B0-----:R-:W0:Y:S08]  /*0950*/  MUFU.RCP R6, R6 ;  /* 0x0000000600067308 */ /* 0x001e300000001000 */
[----:B-1----:R-:W1:Y:S01]  /*0960*/  MUFU.RCP R4, R4 ;  /* 0x0000000400047308 */ /* 0x002e620000001000 */
[----:B0-----:R-:W-:-:S07]  /*0970*/  IADD3 R8, R6, 0xffffffe, RZ ;  /* 0x0ffffffe06087810 */ /* 0x001fce0007ffe0ff */
[----:B------:R0:W0:Y:S01]  /*0980*/  F2I.FTZ.U32.TRUNC.NTZ R9, R8 ;  /* 0x0000000800097305 */ /* 0x000022000021f000 */
[----:B-1----:R-:W-:-:S07]  /*0990*/  IADD3 R2, R4, 0xffffffe, RZ ;  /* 0x0ffffffe04027810 */ /* 0x002fce0007ffe0ff */
[----:B------:R1:W1:Y:S01]  /*09a0*/  F2I.FTZ.U32.TRUNC.NTZ R3, R2 ;  /* 0x0000000200037305 */ /* 0x000262000021f000 */
[----:B------:R-:W1:Y:S01]  /*09b0*/  S2R R25, SR_TID.X ;  /* 0x0000000000197919 */ /* 0x000e620000002100 */
[----:B0-----:R-:W-:Y:S02]  /*09c0*/  IMAD.MOV.U32 R8, RZ, RZ, RZ ;  /* 0x000000ffff087224 */ /* 0x001fe400078e00ff */
[----:B------:R-:W-:Y:S02]  /*09d0*/  IMAD.MOV R10, RZ, RZ, -R9 ;  /* 0x000000ffff0a7224 */ /* 0x000fe400078e0a09 */
[----:B-1----:R-:W-:Y:S02]  /*09e0*/  IMAD.MOV.U32 R2, RZ, RZ, RZ ;  /* 0x000000ffff027224 */ /* 0x002fe400078e00ff */
[----:B------:R-:W-:Y:S02]  /*09f0*/  IMAD R7, R10, R5, RZ ;  /* 0x000000050a077224 */ /* 0x000fe400078e02ff */
[----:B------:R-:W-:-:S04]  /*0a00*/  IMAD.MOV R11, RZ, RZ, -R3 ;  /* 0x000000ffff0b7224 */ /* 0x000fc800078e0a03 */
[----:B------:R-:W-:Y:S02]  /*0a10*/  IMAD R11, R11, R0, RZ ;  /* 0x000000000b0b7224 */ /* 0x000fe400078e02ff */
[----:B------:R-:W-:Y:S01]  /*0a20*/  IMAD.HI.U32 R9, R9, R7, R8 ;  /* 0x0000000709097227 */ /* 0x000fe200078e0008 */
[----:B------:R-:W-:-:S03]  /*0a30*/  IABS R12, R29 ;  /* 0x0000001d000c7213 */ /* 0x000fc60000000000 */
[----:B------:R-:W-:Y:S01]  /*0a40*/  IMAD.HI.U32 R11, R3, R11, R2 ;  /* 0x0000000b030b7227 */ /* 0x000fe200078e0002 */
[----:B------:R-:W-:-:S04]  /*0a50*/  LOP3.LUT R25, R25, 0x60, RZ, 0xc0, !PT ;  /* 0x0000006019197812 */ /* 0x000fc800078ec0ff */
[----:B------:R-:W-:-:S04]  /*0a60*/  LEA.HI R6, R25, R24, RZ, 0x1b ;  /* 0x0000001819067211 */ /* 0x000fc800078fd8ff */
[----:B------:R-:W-:-:S04]  /*0a70*/  IADD3 R18, R6, 0x1c, RZ ;  /* 0x0000001c06127810 */ /* 0x000fc80007ffe0ff */
[----:B------:R-:W-:-:S05]  /*0a80*/  IABS R4, R18 ;  /* 0x0000001200047213 */ /* 0x000fca0000000000 */
[----:B------:R-:W-:-:S04]  /*0a90*/  IMAD.HI.U32 R3, R11, R4, RZ ;  /* 0x000000040b037227 */ /* 0x000fc800078e00ff */
[----:B------:R-:W-:Y:S01]  /*0aa0*/  IMAD.MOV R3, RZ, RZ, -R3 ;  /* 0x000000ffff037224 */ /* 0x000fe200078e0a03 */
[----:B------:R-:W-:-:S03]  /*0ab0*/  IADD3 R17, R6, 0x10, RZ ;  /* 0x0000001006117810 */ /* 0x000fc60007ffe0ff */
[----:B------:R-:W-:Y:S01]  /*0ac0*/  IMAD R4, R0, R3, R4 ;  /* 0x0000000300047224 */ /* 0x000fe200078e0204 */
[----:B------:R-:W-:-:S04]  /*0ad0*/  IADD3 R3, R6, 0x18, RZ ;  /* 0x0000001806037810 */ /* 0x000fc80007ffe0ff */
[----:B------:R-:W-:-:S05]  /*0ae0*/  IABS R24, R3 ;  /* 0x0000000300187213 */ /* 0x000fca0000000000 */
[----:B------:R-:W-:Y:S01]  /*0af0*/  IMAD.HI.U32 R23, R11, R24, RZ ;  /* 0x000000180b177227 */ /* 0x000fe200078e00ff */
[----:B------:R-:W-:-:S03]  /*0b00*/  IADD3 R15, R6, 0x8, RZ ;  /* 0x00000008060f7810 */ /* 0x000fc60007ffe0ff */
[----:B------:R-:W-:-:S04]  /*0b10*/  IMAD.MOV R23, RZ, RZ, -R23 ;  /* 0x000000ffff177224 */ /* 0x000fc800078e0a17 */
[C---:B------:R-:W-:Y:S01]  /*0b20*/  IMAD R23, R0.reuse, R23, R24 ;  /* 0x0000001700177224 */ /* 0x040fe200078e0218 */
[----:B------:R-:W-:Y:S02]  /*0b30*/  ISETP.GT.U32.AND P4, PT, R0, R4, PT ;  /* 0x000000040000720c */ /* 0x000fe40003f84070 */
[----:B------:R-:W-:-:S11]  /*0b40*/  IADD3 R16, R6, 0xc, RZ ;  /* 0x0000000c06107810 */ /* 0x000fd60007ffe0ff */
[----:B------:R-:W-:Y:S01]  /*0b50*/  @!P4 IMAD.IADD R4, R4, 0x1, -R0 ;  /* 0x000000010404c824 */ /* 0x000fe200078e0a00 */
[----:B--2---:R-:W-:Y:S02]  /*0b60*/  IABS R8, R28 ;  /* 0x0000001c00087213 */ /* 0x004fe40000000000 */
[----:B---3--:R-:W-:Y:S02]  /*0b70*/  IABS R14, R26 ;  /* 0x0000001a000e7213 */ /* 0x008fe40000000000 */
[----:B----4-:R-:W-:Y:S01]  /*0b80*/  IABS R2, R27 ;  /* 0x0000001b00027213 */ /* 0x010fe20000000000 */
[----:B------:R-:W-:-:S04]  /*0b90*/  IMAD.HI.U32 R7, R9, R8, RZ ;  /* 0x0000000809077227 */ /* 0x000fc800078e00ff */
[----:B------:R-:W-:-:S04]  /*0ba0*/  IMAD.HI.U32 R10, R9, R14, RZ ;  /* 0x0000000e090a7227 */ /* 0x000fc800078e00ff */
[----:B------:R-:W-:-:S04]  /*0bb0*/  IMAD.HI.U32 R13, R9, R2, RZ ;  /* 0x00000002090d7227 */ /* 0x000fc800078e00ff */
[----:B------:R-:W-:-:S04]  /*0bc0*/  IMAD.HI.U32 R9, R9, R12, RZ ;  /* 0x0000000c09097227 */ /* 0x000fc800078e00ff */
[----:B------:R-:W-:Y:S02]  /*0bd0*/  IMAD.MOV R9, RZ, RZ, -R9 ;  /* 0x000000ffff097224 */ /* 0x000fe400078e0a09 */
[----:B------:R-:W-:Y:S02]  /*0be0*/  IMAD.MOV R7, RZ, RZ, -R7 ;  /* 0x000000ffff077224 */ /* 0x000fe400078e0a07 */
[C---:B------:R-:W-:Y:S02]  /*0bf0*/  IMAD R12, R5.reuse, R9, R12 ;  /* 0x00000009050c7224 */ /* 0x040fe400078e020c */
[----:B------:R-:W-:-:S03]  /*0c00*/  IMAD R7, R5, R7, R8 ;  /* 0x0000000705077224 */ /* 0x000fc600078e0208 */
[C---:B------:R-:W-:Y:S02]  /*0c10*/  ISETP.GT.U32.AND P3, PT, R5.reuse, R12, PT ;  /* 0x0000000c0500720c */ /* 0x040fe40003f64070 */
[----:B------:R-:W-:Y:S01]  /*0c20*/  ISETP.GT.U32.AND P0, PT, R5, R7, PT ;  /* 0x000000070500720c */ /* 0x000fe20003f04070 */
[----:B------:R-:W-:-:S04]  /*0c30*/  IMAD.MOV R13, RZ, RZ, -R13 ;  /* 0x000000ffff0d7224 */ /* 0x000fc800078e0a0d */
[----:B------:R-:W-:-:S06]  /*0c40*/  IMAD R19, R5, R13, R2 ;  /* 0x0000000d05137224 */ /* 0x000fcc00078e0202 */
[--C-:B------:R-:W-:Y:S01]  /*0c50*/  @!P3 IMAD.IADD R12, R12, 0x1, -R5.reuse ;  /* 0x000000010c0cb824 */ /* 0x100fe200078e0a05 */
[----:B------:R-:W-:Y:S01]  /*0c60*/  ISETP.GT.U32.AND P2, PT, R5, R19, PT ;  /* 0x000000130500720c */ /* 0x000fe20003f44070 */
[----:B------:R-:W-:-:S03]  /*0c70*/  @!P0 IMAD.IADD R7, R7, 0x1, -R5 ;  /* 0x0000000107078824 */ /* 0x000fc600078e0a05 */
[C---:B------:R-:W-:Y:S01]  /*0c80*/  ISETP.GT.U32.AND P3, PT, R5.reuse, R12, PT ;  /* 0x0000000c0500720c */ /* 0x040fe20003f64070 */
[----:B------:R-:W-:Y:S01]  /*0c90*/  IMAD.MOV R10, RZ, RZ, -R10 ;  /* 0x000000ffff0a7224 */ /* 0x000fe200078e0a0a */
[C---:B------:R-:W-:Y:S02]  /*0ca0*/  ISETP.GT.U32.AND P0, PT, R5.reuse, R7, PT ;  /* 0x000000070500720c */ /* 0x040fe40003f04070 */
[----:B------:R-:W-:Y:S01]  /*0cb0*/  IABS R2, R17 ;  /* 0x0000001100027213 */ /* 0x000fe20000000000 */
[----:B------:R-:W-:-:S04]  /*0cc0*/  IMAD R14, R5, R10, R14 ;  /* 0x0000000a050e7224 */ /* 0x000fc800078e020e */
[----:B------:R-:W-:Y:S01]  /*0cd0*/  @!P2 IMAD.IADD R19, R19, 0x1, -R5 ;  /* 0x000000011313a824 */ /* 0x000fe200078e0a05 */
[----:B------:R-:W-:Y:S01]  /*0ce0*/  ISETP.GT.U32.AND P1, PT, R5, R14, PT ;  /* 0x0000000e0500720c */ /* 0x000fe20003f24070 */
[----:B------:R-:W-:-:S04]  /*0cf0*/  IMAD.HI.U32 R21, R11, R2, RZ ;  /* 0x000000020b157227 */ /* 0x000fc800078e00ff */
[----:B------:R-:W-:Y:S01]  /*0d00*/  @!P3 IMAD.IADD R12, R12, 0x1, -R5 ;  /* 0x000000010c0cb824 */ /* 0x000fe200078e0a05 */
[----:B------:R-:W-:Y:S01]  /*0d10*/  ISETP.GE.AND P3, PT, R28, RZ, PT ;  /* 0x000000ff1c00720c */ /* 0x000fe20003f66270 */
[----:B------:R-:W-:Y:S01]  /*0d20*/  IMAD.MOV R21, RZ, RZ, -R21 ;  /* 0x000000ffff157224 */ /* 0x000fe200078e0a15 */
[----:B------:R-:W-:Y:S01]  /*0d30*/  ISETP.GT.U32.AND P2, PT, R5, R19, PT ;  /* 0x000000130500720c */ /* 0x000fe20003f44070 */
[----:B------:R-:W-:Y:S01]  /*0d40*/  @!P0 IMAD.IADD R7, R7, 0x1, -R5 ;  /* 0x0000000107078824 */ /* 0x000fe200078e0a05 */
[----:B------:R-:W-:Y:S01]  /*0d50*/  ISETP.GE.AND P5, PT, R27, RZ, PT ;  /* 0x000000ff1b00720c */ /* 0x000fe20003fa6270 */
[----:B------:R-:W-:Y:S01]  /*0d60*/  IMAD R2, R0, R21, R2 ;  /* 0x0000001500027224 */ /* 0x000fe200078e0202 */
[----:B------:R-:W-:Y:S01]  /*0d70*/  IABS R10, R15 ;  /* 0x0000000f000a7213 */ /* 0x000fe20000000000 */
[----:B------:R-:W-:Y:S02]  /*0d80*/  IMAD.MOV.U32 R21, RZ, RZ, R7 ;  /* 0x000000ffff157224 */ /* 0x000fe400078e0007 */
[----:B------:R-:W-:-:S02]  /*0d90*/  @!P1 IMAD.IADD R14, R14, 0x1, -R5 ;  /* 0x000000010e0e9824 */ /* 0x000fc400078e0a05 */
[----:B------:R-:W-:-:S04]  /*0da0*/  IMAD.HI.U32 R25, R11, R10, RZ ;  /* 0x0000000a0b197227 */ /* 0x000fc800078e00ff */
[----:B------:R-:W-:Y:S01]  /*0db0*/  @!P3 IMAD.MOV R21, RZ, RZ, -R21 ;  /* 0x000000ffff15b224 */ /* 0x000fe200078e0a15 */
[C---:B------:R-:W-:Y:S01]  /*0dc0*/  ISETP.GT.U32.AND P3, PT, R0.reuse, R23, PT ;  /* 0x000000170000720c */ /* 0x040fe20003f64070 */
[----:B------:R-:W-:Y:S01]  /*0dd0*/  @!P2 IMAD.IADD R19, R19, 0x1, -R5 ;  /* 0x000000011313a824 */ /* 0x000fe200078e0a05 */
[----:B------:R-:W-:Y:S01]  /*0de0*/  ISETP.GT.U32.AND P1, PT, R5, R14, PT ;  /* 0x0000000e0500720c */ /* 0x000fe20003f24070 */
[----:B------:R-:W-:Y:S02]  /*0df0*/  IMAD.MOV R25, RZ, RZ, -R25 ;  /* 0x000000ffff197224 */ /* 0x000fe400078e0a19 */
[----:B------:R-:W-:Y:S01]  /*0e00*/  @!P5 IMAD.MOV R19, RZ, RZ, -R19 ;  /* 0x000000ffff13d224 */ /* 0x000fe200078e0a13 */
[C---:B------:R-:W-:Y:S01]  /*0e10*/  ISETP.GT.U32.AND P5, PT, R0.reuse, R2, PT ;  /* 0x000000020000720c */ /* 0x040fe20003fa4070 */
[----:B------:R-:W-:Y:S01]  /*0e20*/  IMAD R25, R0, R25, R10 ;  /* 0x0000001900197224 */ /* 0x000fe200078e020a */
[----:B------:R-:W-:Y:S01]  /*0e30*/  IABS R13, R16 ;  /* 0x00000010000d7213 */ /* 0x000fe20000000000 */
[----:B------:R-:W0:Y:S01]  /*0e40*/  S2R R27, SR_TID.X ;  /* 0x00000000001b7919 */ /* 0x000e220000002100 */
[----:B------:R-:W-:-:S02]  /*0e50*/  IADD3 R9, R6, 0x14, RZ ;  /* 0x0000001406097810 */ /* 0x000fc40007ffe0ff */
[C---:B------:R-:W-:Y:S01]  /*0e60*/  ISETP.GT.U32.AND P4, PT, R0.reuse, R25, PT ;  /* 0x000000190000720c */ /* 0x040fe20003f84070 */
[----:B------:R-:W-:Y:S02]  /*0e70*/  @!P3 IMAD.IADD R23, R23, 0x1, -R0 ;  /* 0x000000011717b824 */ /* 0x000fe400078e0a00 */
[----:B------:R-:W-:Y:S01]  /*0e80*/  IMAD.HI.U32 R20, R11, R13, RZ ;  /* 0x0000000d0b147227 */ /* 0x000fe200078e00ff */
[----:B------:R-:W-:Y:S02]  /*0e90*/  IABS R8, R9 ;  /* 0x0000000900087213 */ /* 0x000fe40000000000 */
[----:B------:R-:W-:Y:S01]  /*0ea0*/  ISETP.GT.U32.AND P3, PT, R0, R23, PT ;  /* 0x000000170000720c */ /* 0x000fe20003f64070 */
[----:B------:R-:W-:Y:S02]  /*0eb0*/  IMAD.MOV R20, RZ, RZ, -R20 ;  /* 0x000000ffff147224 */ /* 0x000fe400078e0a14 */
[----:B------:R-:W-:Y:S01]  /*0ec0*/  @!P1 IMAD.IADD R14, R14, 0x1, -R5 ;  /* 0x000000010e0e9824 */ /* 0x000fe200078e0a05 */
[----:B------:R-:W-:Y:S01]  /*0ed0*/  IADD3 R5, R6, 0x4, RZ ;  /* 0x0000000406057810 */ /* 0x000fe20007ffe0ff */
[----:B------:R-:W-:Y:S01]  /*0ee0*/  @!P5 IMAD.IADD R2, R2, 0x1, -R0 ;  /* 0x000000010202d824 */ /* 0x000fe200078e0a00 */
[----:B------:R-:W-:Y:S01]  /*0ef0*/  ISETP.GE.AND P6, PT, R26, RZ, PT ;  /* 0x000000ff1a00720c */ /* 0x000fe20003fc6270 */
[----:B------:R-:W-:Y:S01]  /*0f00*/  IMAD R13, R0, R20, R13 ;  /* 0x00000014000d7224 */ /* 0x000fe200078e020d */
[----:B------:R-:W-:Y:S01]  /*0f10*/  ISETP.GE.AND P5, PT, R3, RZ, PT ;  /* 0x000000ff0300720c */ /* 0x000fe20003fa6270 */
[----:B------:R-:W-:Y:S01]  /*0f20*/  IMAD.HI.U32 R22, R11, R8, RZ ;  /* 0x000000080b167227 */ /* 0x000fe200078e00ff */
[----:B------:R-:W-:-:S02]  /*0f30*/  IABS R20, R5 ;  /* 0x0000000500147213 */ /* 0x000fc40000000000 */
[----:B------:R-:W-:Y:S01]  /*0f40*/  IABS R10, R6 ;  /* 0x00000006000a7213 */ /* 0x000fe20000000000 */
[----:B------:R-:W-:Y:S01]  /*0f50*/  IMAD.MOV R22, RZ, RZ, -R22 ;  /* 0x000000ffff167224 */ /* 0x000fe200078e0a16 */
[----:B------:R-:W-:Y:S01]  /*0f60*/  ISETP.GE.AND P1, PT, R6, RZ, PT ;  /* 0x000000ff0600720c */ /* 0x000fe20003f26270 */
[----:B------:R-:W-:Y:S02]  /*0f70*/  @!P4 IMAD.IADD R25, R25, 0x1, -R0 ;  /* 0x000000011919c824 */ /* 0x000fe400078e0a00 */
[----:B------:R-:W-:Y:S02]  /*0f80*/  IMAD.MOV.U32 R28, RZ, RZ, c[0x0][0x180] ;  /* 0x00006000ff1c7624 */ /* 0x000fe400078e00ff */
[----:B------:R-:W-:Y:S02]  /*0f90*/  IMAD.MOV.U32 R6, RZ, RZ, R20 ;  /* 0x000000ffff067224 */ /* 0x000fe400078e0014 */
[----:B------:R-:W-:Y:S02]  /*0fa0*/  IMAD R8, R0, R22, R8 ;  /* 0x0000001600087224 */ /* 0x000fe400078e0208 */
[----:B------:R-:W-:-:S02]  /*0fb0*/  IMAD.MOV.U32 R7, RZ, RZ, R10 ;  /* 0x000000ffff077224 */ /* 0x000fc400078e000a */
[----:B------:R-:W-:Y:S01]  /*0fc0*/  @!P3 IMAD.IADD R23, R23, 0x1, -R0 ;  /* 0x000000011717b824 */ /* 0x000fe200078e0a00 */
[----:B------:R-:W-:Y:S01]  /*0fd0*/  ISETP.GT.U32.AND P3, PT, R0, R25, PT ;  /* 0x000000190000720c */ /* 0x000fe20003f64070 */
[----:B------:R-:W-:Y:S01]  /*0fe0*/  IMAD.HI.U32 R10, R11, R6, RZ ;  /* 0x000000060b0a7227 */ /* 0x000fe200078e00ff */
[----:B------:R-:W-:-:S03]  /*0ff0*/  IADD3 R28, R28, 0x1f, RZ ;  /* 0x0000001f1c1c7810 */ /* 0x000fc60007ffe0ff */
[----:B------:R-:W-:Y:S01]  /*1000*/  @!P6 IMAD.MOV R14, RZ, RZ, -R14 ;  /* 0x000000ffff0ee224 */ /* 0x000fe200078e0a0e */
[C---:B------:R-:W-:Y:S01]  /*1010*/  ISETP.GT.U32.AND P6, PT, R0.reuse, R8, PT ;  /* 0x000000080000720c */ /* 0x040fe20003fc4070 */
[----:B------:R-:W-:Y:S01]  /*1020*/  @!P5 IMAD.MOV R23, RZ, RZ, -R23 ;  /* 0x000000ffff17d224 */ /* 0x000fe200078e0a17 */
[----:B------:R-:W-:Y:S01]  /*1030*/  ISETP.GE.AND P5, PT, R9, RZ, PT ;  /* 0x000000ff0900720c */ /* 0x000fe20003fa6270 */
[----:B------:R-:W-:Y:S01]  /*1040*/  IMAD.MOV R10, RZ, RZ, -R10 ;  /* 0x000000ffff0a7224 */ /* 0x000fe200078e0a0a */
[----:B------:R-:W-:Y:S01]  /*1050*/  SHF.R.S32.HI R3, RZ, 0x1f, R28 ;  /* 0x0000001fff037819 */ /* 0x000fe2000001141c */
[----:B0-----:R-:W-:Y:S02]  /*1060*/  IMAD.SHL.U32 R9, R27, 0x8, RZ ;  /* 0x000000081b097824 */ /* 0x001fe400078e00ff */
[----:B------:R-:W-:Y:S01]  /*1070*/  IMAD R6, R0, R10, R6 ;  /* 0x0000000a00067224 */ /* 0x000fe200078e0206 */
[----:B------:R-:W-:Y:S02]  /*1080*/  LEA.HI R10, R3, R28, RZ, 0x5 ;  /* 0x0000001c030a7211 */ /* 0x000fe400078f28ff */
[----:B------:R-:W-:-:S02]  /*1090*/  LOP3.LUT R3, R27, 0x7, RZ, 0xc0, !PT ;  /* 0x000000071b037812 */ /* 0x000fc400078ec0ff */
[----:B------:R-:W-:Y:S01]  /*10a0*/  LOP3.LUT R9, R9, 0x30, RZ, 0xc0, !PT ;  /* 0x0000003009097812 */ /* 0x000fe200078ec0ff */
[--C-:B------:R-:W-:Y:S01]  /*10b0*/  @!P3 IMAD.IADD R25, R25, 0x1, -R0.reuse ;  /* 0x000000011919b824 */ /* 0x100fe200078e0a00 */
[----:B------:R-:W-:Y:S01]  /*10c0*/  ISETP.GE.AND P3, PT, R15, RZ, PT ;  /* 0x000000ff0f00720c */ /* 0x000fe20003f66270 */
[----:B------:R-:W-:Y:S02]  /*10d0*/  IMAD.SHL.U32 R15, R27, 0x2, RZ ;  /* 0x000000021b0f7824 */ /* 0x000fe400078e00ff */
[C---:B------:R-:W-:Y:S02]  /*10e0*/  IMAD R9, R3.reuse, 0x40, R9 ;  /* 0x0000004003097824 */ /* 0x040fe400078e0209 */
[----:B------:R-:W-:Y:S01]  /*10f0*/  @!P6 IMAD.IADD R8, R8, 0x1, -R0 ;  /* 0x000000010808e824 */ /* 0x000fe200078e0a00 */
[----:B------:R-:W-:Y:S01]  /*1100*/  ISETP.GE.AND P6, PT, R18, RZ, PT ;  /* 0x000000ff1200720c */ /* 0x000fe20003fc6270 */
[----:B------:R-:W-:Y:S01]  /*1110*/  IMAD R18, R3, 0x410, RZ ;  /* 0x0000041003127824 */ /* 0x000fe200078e02ff */
[----:B------:R-:W-:-:S05]  /*1120*/  LOP3.LUT R3, R9, 0x30, R15, 0x78, !PT ;  /* 0x0000003009037812 */ /* 0x000fca00078e780f */
[----:B------:R0:W-:Y:S04]  /*1130*/  STL [R1+0x418], R3 ;  /* 0x0004180301007387 */ /* 0x0001e80000100800 */
[----:B------:R-:W-:Y:S04]  /*1140*/  STL [R1+0x250], RZ ;  /* 0x000250ff01007387 */ /* 0x000fe80000100800 */
        /* <DEDUP_REMOVED lines=37> */
[----:B------:R-:W-:Y:S01]  /*13a0*/  STL [R1+0x1c8], RZ ;  /* 0x0001c8ff01007387 */ /* 0x000fe20000100800 */
[----:B------:R-:W-:-:S03]  /*13b0*/  ISETP.GE.AND P0, PT, R29, RZ, PT ;  /* 0x000000ff1d00720c */ /* 0x000fc60003f06270 */
        /* <DEDUP_REMOVED lines=8> */
[----:B------:R-:W-:-:S03]  /*1440*/  IMAD.HI.U32 R20, R11, R7, RZ ;  /* 0x000000070b147227 */ /* 0x000fc600078e00ff */
[----:B------:R-:W-:Y:S01]  /*1450*/  STL [R1+0x1ac], RZ ;  /* 0x0001acff01007387 */ /* 0x000fe20000100800 */
[----:B------:R-:W-:-:S03]  /*1460*/  IMAD.MOV.U32 R11, RZ, RZ, R12 ;  /* 0x000000ffff0b7224 */ /* 0x000fc600078e000c */
[----:B------:R-:W-:Y:S04]  /*1470*/  STL [R1+0x190], RZ ;  /* 0x000190ff01007387 */ /* 0x000fe80000100800 */
[----:B------:R-:W-:Y:S04]  /*1480*/  STL [R1+0x194], RZ ;  /* 0x000194ff01007387 */ /* 0x000fe80000100800 */
[----:B------:R-:W-:Y:S04]  /*1490*/  STL [R1+0x198], RZ ;  /* 0x000198ff01007387 */ /* 0x000fe80000100800 */
[----:B------:R-:W-:Y:S01]  /*14a0*/  STL [R1+0x19c], RZ ;  /* 0x00019cff01007387 */ /* 0x000fe20000100800 */
[----:B------:R-:W-:-:S03]  /*14b0*/  @!P0 IMAD.MOV R11, RZ, RZ, -R11 ;  /* 0x000000ffff0b8224 */ /* 0x000fc600078e0a0b */
[----:B------:R-:W-:Y:S01]  /*14c0*/  STL [R1+0x180], RZ ;  /* 0x000180ff01007387 */ /* 0x000fe20000100800 */
[----:B------:R-:W-:-:S03]  /*14d0*/  ISETP.GT.U32.AND P0, PT, R0, R13, PT ;  /* 0x0000000d0000720c */ /* 0x000fc60003f04070 */
[----:B------:R-:W-:Y:S04]  /*14e0*/  STL [R1+0x184], RZ ;  /* 0x000184ff01007387 */ /* 0x000fe80000100800 */
[----:B------:R-:W-:Y:S04]  /*14f0*/  STL [R1+0x188], RZ ;  /* 0x000188ff01007387 */ /* 0x000fe80000100800 */
[----:B------:R-:W-:Y:S04]  /*1500*/  STL [R1+0x18c], RZ ;  /* 0x00018cff01007387 */ /* 0x000fe80000100800 */
[----:B------:R-:W-:Y:S04]  /*1510*/  STL [R1+0x170], RZ ;  /* 0x000170ff01007387 */ /* 0x000fe80000100800 */
[----:B------:R-:W-:Y:S01]  /*1520*/  STL [R1+0x174], RZ ;  /* 0x000174ff01007387 */ /* 0x000fe20000100800 */
[----:B------:R-:W-:-:S03]  /*1530*/  ISETP.NE.AND P2, PT, RZ, c[0x0][0x178], PT ;  /* 0x00005e00ff007a0c */ /* 0x000fc60003f45270 */
[----:B------:R-:W-:Y:S01]  /*1540*/  STL [R1+0x178], RZ ;  /* 0x000178ff01007387 */ /* 0x000fe20000100800 */
[----:B------:R-:W-:-:S03]  /*1550*/  LOP3.LUT R22, RZ, c[0x0][0x178], RZ, 0x33, !PT ;  /* 0x00005e00ff167a12 */ /* 0x000fc600078e33ff */
[----:B------:R-:W-:Y:S04]  /*1560*/  STL [R1+0x17c], RZ ;  /* 0x00017cff01007387 */ /* 0x000fe80000100800 */
[----:B------:R-:W-:Y:S04]  /*1570*/  STL [R1+0x160], RZ ;  /* 0x000160ff01007387 */ /* 0x000fe80000100800 */
[----:B------:R-:W-:Y:S01]  /*1580*/  STL [R1+0x164], RZ ;  /* 0x000164ff01007387 */ /* 0x000fe20000100800 */
[----:B------:R-:W-:-:S03]  /*1590*/  SEL R21, R22, R21, !P2 ;  /* 0x0000001516157207 */ /* 0x000fc60005000000 */
[----:B------:R-:W-:Y:S01]  /*15a0*/  STL [R1+0x168], RZ ;  /* 0x000168ff01007387 */ /* 0x000fe20000100800 */
[----:B------:R-:W-:-:S03]  /*15b0*/  SEL R14, R22, R14, !P2 ;  /* 0x0000000e160e7207 */ /* 0x000fc60005000000 */
[----:B------:R-:W-:Y:S01]  /*15c0*/  STL [R1+0x16c], RZ ;  /* 0x00016cff01007387 */ /* 0x000fe20000100800 */
[C---:B------:R-:W-:Y:S02]  /*15d0*/  SEL R12, R22.reuse, R19, !P2 ;  /* 0x00000013160c7207 */ /* 0x040fe40005000000 */
[----:B------:R-:W-:Y:S01]  /*15e0*/  SEL R11, R22, R11, !P2 ;  /* 0x0000000b160b7207 */ /* 0x000fe20005000000 */
[----:B------:R-:W-:Y:S01]  /*15f0*/  STL [R1+0x150], RZ ;  /* 0x000150ff01007387 */ /* 0x000fe20000100800 */
[----:B------:R-:W-:-:S03]  /*1600*/  ISETP.GT.U32.AND P2, PT, R0, R4, PT ;  /* 0x000000040000720c */ /* 0x000fc60003f44070 */
[----:B------:R-:W-:Y:S01]  /*1610*/  STL [R1+0x154], RZ ;  /* 0x000154ff01007387 */ /* 0x000fe20000100800 */
[----:B------:R-:W-:-:S03]  /*1620*/  @!P0 IMAD.IADD R13, R13, 0x1, -R0 ;  /* 0x000000010d0d8824 */ /* 0x000fc600078e0a00 */
[----:B------:R-:W-:Y:S01]  /*1630*/  STL [R1+0x158], RZ ;  /* 0x000158ff01007387 */ /* 0x000fe20000100800 */
[----:B------:R-:W-:-:S03]  /*1640*/  ISETP.GT.U32.AND P0, PT, R0, R8, PT ;  /* 0x000000080000720c */ /* 0x000fc60003f04070 */
[----:B------:R-:W-:Y:S04]  /*1650*/  STL [R1+0x15c], RZ ;  /* 0x00015cff01007387 */ /* 0x000fe80000100800 */
[----:B------:R-:W-:Y:S04]  /*1660*/  STL [R1+0x140], RZ ;  /* 0x000140ff01007387 */ /* 0x000fe80000100800 */
[----:B------:R-:W-:Y:S04]  /*1670*/  STL [R1+0x144], RZ ;  /* 0x000144ff01007387 */ /* 0x000fe80000100800 */
[----:B------:R-:W-:Y:S04]  /*1680*/  STL [R1+0x148], RZ ;  /* 0x000148ff01007387 */ /* 0x000fe80000100800 */
[----:B------:R-:W-:Y:S01]  /*1690*/  STL [R1+0x14c], RZ ;  /* 0x00014cff01007387 */ /* 0x000fe20000100800 */
[----:B------:R-:W-:-:S03]  /*16a0*/  IMAD.MOV R20, RZ, RZ, -R20 ;  /* 0x000000ffff147224 */ /* 0x000fc600078e0a14 */
[----:B------:R-:W-:Y:S04]  /*16b0*/  STL [R1+0x130], RZ ;  /* 0x000130ff01007387 */ /* 0x000fe80000100800 */
[----:B------:R-:W-:Y:S04]  /*16c0*/  STL [R1+0x134], RZ ;  /* 0x000134ff01007387 */ /* 0x000fe80000100800 */
[----:B------:R-:W-:Y:S04]  /*16d0*/  STL [R1+0x138], RZ ;  /* 0x000138ff01007387 */ /* 0x000fe80000100800 */
[----:B------:R-:W-:Y:S01]  /*16e0*/  STL [R1+0x13c], RZ ;  /* 0x00013cff01007387 */ /* 0x000fe20000100800 */
[----:B------:R-:W-:-:S03]  /*16f0*/  IMAD R7, R0, R20, R7 ;  /* 0x0000001400077224 */ /* 0x000fc600078e0207 */
[----:B------:R-:W-:Y:S01]  /*1700*/  STL [R1+0x120], RZ ;  /* 0x000120ff01007387 */ /* 0x000fe20000100800 */
[----:B------:R-:W-:-:S03]  /*1710*/  @!P2 IMAD.IADD R4, R4, 0x1, -R0 ;  /* 0x000000010404a824 */ /* 0x000fc600078e0a00 */
[----:B------:R-:W-:Y:S04]  /*1720*/  STL [R1+0x124], RZ ;  /* 0x000124ff01007387 */ /* 0x000fe80000100800 */
[----:B------:R-:W-:Y:S04]  /*1730*/  STL [R1+0x128], RZ ;  /* 0x000128ff01007387 */ /* 0x000fe80000100800 */
[----:B------:R-:W-:Y:S01]  /*1740*/  STL [R1+0x12c], RZ ;  /* 0x00012cff01007387 */ /* 0x000fe20000100800 */
[----:B------:R-:W-:-:S03]  /*1750*/  @!P6 IMAD.MOV R4, RZ, RZ, -R4 ;  /* 0x000000ffff04e224 */ /* 0x000fc600078e0a04 */
[----:B------:R-:W-:Y:S01]  /*1760*/  STL [R1+0x110], RZ ;  /* 0x000110ff01007387 */ /* 0x000fe20000100800 */
[----:B------:R-:W-:-:S03]  /*1770*/  @!P0 IMAD.IADD R8, R8, 0x1, -R0 ;  /* 0x0000000108088824 */ /* 0x000fc600078e0a00 */
[----:B------:R-:W-:Y:S01]  /*1780*/  STL [R1+0x114], RZ ;  /* 0x000114ff01007387 */ /* 0x000fe20000100800 */
[----:B------:R-:W-:-:S03]  /*1790*/  ISETP.GT.U32.AND P6, PT, R0, R6, PT ;  /* 0x000000060000720c */ /* 0x000fc60003fc4070 */
[----:B------:R-:W-:Y:S01]  /*17a0*/  STL [R1+0x118], RZ ;  /* 0x000118ff01007387 */ /* 0x000fe20000100800 */
[----:B------:R-:W-:-:S03]  /*17b0*/  ISETP.GT.U32.AND P0, PT, R0, R7, PT ;  /* 0x000000070000720c */ /* 0x000fc60003f04070 */
        /* <DEDUP_REMOVED lines=8> */
[----:B------:R-:W-:-:S03]  /*1840*/  ISETP.GT.U32.AND P2, PT, R0, R2, PT ;  /* 0x000000020000720c */ /* 0x000fc60003f44070 */
[----:B------:R-:W-:Y:S01]  /*1850*/  STL [R1+0x5c], RZ ;  /* 0x00005cff01007387 */ /* 0x000fe20000100800 */
[----:B------:R-:W-:-:S03]  /*1860*/  ISETP.GT.U32.AND P4, PT, R0, R13, PT ;  /* 0x0000000d0000720c */ /* 0x000fc60003f84070 */
[----:B------:R-:W-:Y:S04]  /*1870*/  STL [R1+0x40], RZ ;  /* 0x000040ff01007387 */ /* 0x000fe80000100800 */
[----:B------:R-:W-:Y:S01]  /*1880*/  STL [R1+0x44], RZ ;  /* 0x000044ff01007387 */ /* 0x000fe20000100800 */
[----:B------:R-:W-:-:S03]  /*1890*/  @!P6 IMAD.IADD R6, R6, 0x1, -R0 ;  /* 0x000000010606e824 */ /* 0x000fc600078e0a00 */
[----:B------:R-:W-:Y:S01]  /*18a0*/  STL [R1+0x48], RZ ;  /* 0x000048ff01007387 */ /* 0x000fe20000100800 */
[----:B------:R-:W-:-:S03]  /*18b0*/  @!P0 IMAD.IADD R7, R7, 0x1, -R0 ;  /* 0x0000000107078824 */ /* 0x000fc600078e0a00 */
        /* <DEDUP_REMOVED lines=8> */
[----:B------:R-:W-:Y:S04]  /*1940*/  STL [R1+0xd4], RZ ;  /* 0x0000d4ff01007387 */ /* 0x000fe80000100800 */
[----:B------:R-:W-:Y:S04]  /*1950*/  STL [R1+0xd8], RZ ;  /* 0x0000d8ff01007387 */ /* 0x000fe80000100800 */
[----:B------:R-:W-:Y:S01]  /*1960*/  STL [R1+0xdc], RZ ;  /* 0x0000dcff01007387 */ /* 0x000fe20000100800 */
[----:B------:R-:W-:-:S03]  /*1970*/  @!P2 IMAD.IADD R2, R2, 0x1, -R0 ;  /* 0x000000010202a824 */ /* 0x000fc600078e0a00 */
[----:B------:R-:W-:Y:S01]  /*1980*/  STL [R1+0xc0], RZ ;  /* 0x0000c0ff01007387 */ /* 0x000fe20000100800 */
[----:B------:R-:W-:Y:S01]  /*1990*/  @!P4 IMAD.IADD R13, R13, 0x1, -R0 ;  /* 0x000000010d0dc824 */ /* 0x000fe200078e0a00 */
[----:B------:R-:W-:Y:S02]  /*19a0*/  LOP3.LUT R19, R15, 0x10, RZ, 0xc0, !PT ;  /* 0x000000100f137812 */ /* 0x000fe400078ec0ff */
[----:B------:R-:W-:Y:S01]  /*19b0*/  STL [R1+0xc4], RZ ;  /* 0x0000c4ff01007387 */ /* 0x000fe20000100800 */
[----:B------:R-:W-:-:S03]  /*19c0*/  ISETP.GE.AND P2, PT, R17, RZ, PT ;  /* 0x000000ff1100720c */ /* 0x000fc60003f46270 */
[----:B------:R-:W-:Y:S01]  /*19d0*/  STL [R1+0xc8], RZ ;  /* 0x0000c8ff01007387 */ /* 0x000fe20000100800 */
[----:B------:R-:W-:-:S03]  /*19e0*/  ISETP.GE.AND P4, PT, R16, RZ, PT ;  /* 0x000000ff1000720c */ /* 0x000fc60003f86270 */
[----:B------:R-:W-:Y:S01]  /*19f0*/  STL [R1+0xcc], RZ ;  /* 0x0000ccff01007387 */ /* 0x000fe20000100800 */
[----:B------:R-:W-:-:S03]  /*1a00*/  SHF.R.S32.HI R16, RZ, 0x6, R27 ;  /* 0x00000006ff107819 */ /* 0x000fc6000001141b */
[----:B------:R-:W-:Y:S01]  /*1a10*/  STL [R1+0xa0], RZ ;  /* 0x0000a0ff01007387 */ /* 0x000fe20000100800 */
[----:B------:R-:W-:Y:S01]  /*1a20*/  LOP3.LUT R19, R19, 0x60, R27, 0xf8, !PT ;  /* 0x0000006013137812 */ /* 0x000fe200078ef81b */
[C---:B------:R-:W-:Y:S02]  /*1a30*/  IMAD.SHL.U32 R17, R27.reuse, 0x200, RZ ;  /* 0x000002001b117824 */ /* 0x040fe400078e00ff */
[----:B------:R-:W-:Y:S01]  /*1a40*/  STL [R1+0xa4], RZ ;  /* 0x0000a4ff01007387 */ /* 0x000fe20000100800 */
[----:B------:R-:W-:-:S03]  /*1a50*/  LOP3.LUT R27, R27, 0x7f, RZ, 0xc0, !PT ;  /* 0x0000007f1b1b7812 */ /* 0x000fc600078ec0ff */
[----:B------:R-:W-:Y:S01]  /*1a60*/  STL [R1+0xa8], RZ ;  /* 0x0000a8ff01007387 */ /* 0x000fe20000100800 */
[----:B------:R-:W-:-:S03]  /*1a70*/  SGXT R16, R16, 0x1 ;  /* 0x000000011010781a */ /* 0x000fc60000000200 */
[----:B------:R-:W-:Y:S01]  /*1a80*/  STL [R1+0xac], RZ ;  /* 0x0000acff01007387 */ /* 0x000fe20000100800 */
[----:B------:R-:W-:-:S03]  /*1a90*/  @!P6 IMAD.IADD R6, R6, 0x1, -R0 ;  /* 0x000000010606e824 */ /* 0x000fc600078e0a00 */
[----:B------:R-:W-:Y:S01]  /*1aa0*/  STL [R1+0x90], RZ ;  /* 0x000090ff01007387 */ /* 0x000fe20000100800 */
[----:B------:R-:W-:-:S03]  /*1ab0*/  @!P0 IMAD.IADD R7, R7, 0x1, -R0 ;  /* 0x0000000107078824 */ /* 0x000fc600078e0a00 */
[----:B------:R-:W-:Y:S01]  /*1ac0*/  STL [R1+0x94], RZ ;  /* 0x000094ff01007387 */ /* 0x000fe20000100800 */
[----:B------:R-:W-:Y:S01]  /*1ad0*/  LOP3.LUT R18, R18, R19, RZ, 0x3c, !PT ;  /* 0x0000001312127212 */ /* 0x000fe200078e3cff */
[----:B0-----:R-:W-:Y:S02]  /*1ae0*/  IMAD.MOV.U32 R3, RZ, RZ, R8 ;  /* 0x000000ffff037224 */ /* 0x001fe400078e0008 */
[----:B------:R-:W-:Y:S01]  /*1af0*/  STL [R1+0x98], RZ ;  /* 0x000098ff01007387 */ /* 0x000fe20000100800 */
[----:B------:R-:W-:Y:S01]  /*1b00*/  LOP3.LUT R17, R17, 0x2000, RZ, 0xc0, !PT ;  /* 0x0000200011117812 */ /* 0x000fe200078ec0ff */
[----:B------:R-:W-:Y:S01]  /*1b10*/  IMAD.SHL.U32 R28, R27, 0x2, RZ ;  /* 0x000000021b1c7824 */ /* 0x000fe200078e00ff */
[----:B------:R-:W-:Y:S01]  /*1b20*/  ISETP.GE.AND P6, PT, R5, RZ, PT ;  /* 0x000000ff0500720c */ /* 0x000fe20003fc6270 */
[----:B------:R-:W-:Y:S01]  /*1b30*/  STL [R1+0x9c], RZ ;  /* 0x00009cff01007387 */ /* 0x000fe20000100800 */
[----:B------:R-:W-:Y:S02]  /*1b40*/  ISETP.NE.AND P0, PT, RZ, c[0x0][0x17c], PT ;  /* 0x00005f00ff007a0c */ /* 0x000fe40003f05270 */
[----:B------:R-:W-:Y:S01]  /*1b50*/  LOP3.LUT R0, RZ, c[0x0][0x17c], RZ, 0x33, !PT ;  /* 0x00005f00ff007a12 */ /* 0x000fe200078e33ff */
[----:B------:R-:W-:Y:S01]  /*1b60*/  STL [R1+0x80], RZ ;  /* 0x000080ff01007387 */ /* 0x000fe20000100800 */
[----:B------:R-:W-:Y:S01]  /*1b70*/  LOP3.LUT R16, R16, 0x90, RZ, 0xc0, !PT ;  /* 0x0000009010107812 */ /* 0x000fe200078ec0ff */
[----:B------:R-:W-:-:S02]  /*1b80*/  IMAD.MOV.U32 R5, RZ, RZ, R13 ;  /* 0x000000ffff057224 */ /* 0x000fc400078e000d */
[----:B------:R-:W-:Y:S01]  /*1b90*/  STL [R1+0x84], RZ ;  /* 0x000084ff01007387 */ /* 0x000fe20000100800 */
[----:B------:R-:W-:Y:S01]  /*1ba0*/  @!P5 IMAD.MOV R3, RZ, RZ, -R3 ;  /* 0x000000ffff03d224 */ /* 0x000fe200078e0a03 */
[----:B------:R-:W-:Y:S02]  /*1bb0*/  SEL R9, R0, R4, !P0 ;  /* 0x0000000400097207 */ /* 0x000fe40004000000 */
[----:B------:R-:W-:Y:S01]  /*1bc0*/  STL [R1+0x88], RZ ;  /* 0x000088ff01007387 */ /* 0x000fe20000100800 */
[----:B------:R-:W-:Y:S01]  /*1bd0*/  LOP3.LUT R22, R16, 0x7e, R15, 0x78, !PT ;  /* 0x0000007e10167812 */ /* 0x000fe200078e780f */
[----:B------:R-:W-:Y:S02]  /*1be0*/  IMAD.IADD R29, R17, 0x1, R18 ;  /* 0x00000001111d7824 */ /* 0x000fe400078e0212 */
[----:B------:R-:W-:Y:S01]  /*1bf0*/  STL [R1+0x8c], RZ ;  /* 0x00008cff01007387 */ /* 0x000fe20000100800 */
[----:B------:R-:W-:Y:S01]  /*1c00*/  @!P2 IMAD.MOV R2, RZ, RZ, -R2 ;  /* 0x000000ffff02a224 */ /* 0x000fe200078e0a02 */
[----:B------:R-:W-:-:S02]  /*1c10*/  SEL R8, R0, R23, !P0 ;  /* 0x0000001700087207 */ /* 0x000fc40004000000 */
[----:B------:R-:W-:Y:S01]  /*1c20*/  STL [R1+0x270], RZ ;  /* 0x000270ff01007387 */ /* 0x000fe20000100800 */
[----:B------:R-:W-:Y:S01]  /*1c30*/  @!P4 IMAD.MOV R5, RZ, RZ, -R5 ;  /* 0x000000ffff05c224 */ /* 0x000fe200078e0a05 */
[C---:B------:R-:W-:Y:S02]  /*1c40*/  LOP3.LUT R18, R28.reuse, 0x10, RZ, 0x3c, !PT ;  /* 0x000000101c127812 */ /* 0x040fe400078e3cff */
[----:B------:R-:W-:Y:S01]  /*1c50*/  STL [R1+0x274], RZ ;  /* 0x000274ff01007387 */ /* 0x000fe20000100800 */
[C---:B------:R-:W-:Y:S01]  /*1c60*/  LOP3.LUT R19, R28.reuse, 0x30, RZ, 0x3c, !PT ;  /* 0x000000301c137812 */ /* 0x040fe200078e3cff */
[----:B------:R-:W-:Y:S01]  /*1c70*/  IMAD.MOV.U32 R15, RZ, RZ, R7 ;  /* 0x000000ffff0f7224 */ /* 0x000fe200078e0007 */
[C---:B------:R-:W-:Y:S01]  /*1c80*/  LOP3.LUT R18, R28.reuse, 0x40, RZ, 0x3c, !PT ;  /* 0x000000401c127812 */ /* 0x040fe200078e3cff */
[----:B------:R-:W-:Y:S01]  /*1c90*/  STL [R1+0x278], RZ ;  /* 0x000278ff01007387 */ /* 0x000fe20000100800 */
[C---:B------:R-:W-:Y:S01]  /*1ca0*/  LOP3.LUT R19, R28.reuse, 0x60, RZ, 0x3c, !PT ;  /* 0x000000601c137812 */ /* 0x040fe200078e3cff */
[----:B------:R-:W-:Y:S01]  /*1cb0*/  IMAD.MOV.U32 R13, RZ, RZ, R6 ;  /* 0x000000ffff0d7224 */ /* 0x000fe200078e0006 */
[----:B------:R-:W-:Y:S01]  /*1cc0*/  LOP3.LUT R18, R28, 0x70, RZ, 0x3c, !PT ;  /* 0x000000701c127812 */ /* 0x000fe200078e3cff */
[----:B------:R-:W-:Y:S01]  /*1cd0*/  STL [R1+0x27c], RZ ;  /* 0x00027cff01007387 */ /* 0x000fe20000100800 */
[----:B------:R-:W-:Y:S01]  /*1ce0*/  SHF.R.S32.HI R19, RZ, 0x5, R10 ;  /* 0x00000005ff137819 */ /* 0x000fe2000001140a */
[----:B------:R-:W-:Y:S01]  /*1cf0*/  IMAD R9, R9, c[0x0][0x190], RZ ;  /* 0x0000640009097a24 */ /* 0x000fe200078e02ff */
[----:B------:R-:W-:Y:S01]  /*1d00*/  SEL R7, R0, R3, !P0 ;  /* 0x0000000300077207 */ /* 0x000fe20004000000 */
[----:B------:R-:W-:Y:S01]  /*1d10*/  STL [R1+0x260], RZ ;  /* 0x000260ff01007387 */ /* 0x000fe20000100800 */
[----:B------:R-:W-:Y:S01]  /*1d20*/  LOP3.LUT R18, R22, 0x20, RZ, 0x3c, !PT ;  /* 0x0000002016127812 */ /* 0x000fe200078e3cff */
[----:B------:R-:W-:Y:S01]  /*1d30*/  IMAD R8, R8, c[0x0][0x190], RZ ;  /* 0x0000640008087a24 */ /* 0x000fe200078e02ff */
[C---:B------:R-:W-:Y:S01]  /*1d40*/  SEL R6, R0.reuse, R2, !P0 ;  /* 0x0000000200067207 */ /* 0x040fe20004000000 */
[----:B------:R-:W-:Y:S01]  /*1d50*/  STL [R1+0x264], RZ ;  /* 0x000264ff01007387 */ /* 0x000fe20000100800 */
[----:B------:R-:W-:-:S03]  /*1d60*/  SEL R5, R0, R5, !P0 ;  /* 0x0000000500057207 */ /* 0x000fc60004000000 */
[----:B------:R-:W-:Y:S01]  /*1d70*/  STL [R1+0x268], RZ ;  /* 0x000268ff01007387 */ /* 0x000fe20000100800 */
[----:B------:R-:W-:-:S03]  /*1d80*/  @!P6 IMAD.MOV R13, RZ, RZ, -R13 ;  /* 0x000000ffff0de224 */ /* 0x000fc600078e0a0d */
[----:B------:R-:W-:Y:S01]  /*1d90*/  STL [R1+0x26c], RZ ;  /* 0x00026cff01007387 */ /* 0x000fe20000100800 */
[----:B------:R-:W-:-:S03]  /*1da0*/  IMAD R7, R7, c[0x0][0x190], RZ ;  /* 0x0000640007077a24 */ /* 0x000fc600078e02ff */
[----:B------:R-:W-:Y:S01]  /*1db0*/  STL.64 [R1+0x850], R28 ;  /* 0x0008501c01007387 */ /* 0x000fe20000100a00 */
[----:B------:R-:W-:-:S03]  /*1dc0*/  IMAD R6, R6, c[0x0][0x190], RZ ;  /* 0x0000640006067a24 */ /* 0x000fc600078e02ff */
[----:B------:R0:W-:Y:S01]  /*1dd0*/  STL [R1+0x41c], R19 ;  /* 0x00041c1301007387 */ /* 0x0001e20000100800 */
[----:B------:R-:W-:-:S03]  /*1de0*/  IMAD R5, R5, c[0x0][0x190], RZ ;  /* 0x0000640005057a24 */ /* 0x000fc600078e02ff */
[----:B------:R1:W-:Y:S01]  /*1df0*/  STL [R1+0x848], R18 ;  /* 0x0008481201007387 */ /* 0x0003e20000100800 */
[----:B------:R-:W-:Y:S02]  /*1e00*/  LOP3.LUT R20, R28, 0x20, RZ, 0x3c, !PT ;  /* 0x000000201c147812 */ /* 0x000fe400078e3cff */
[----:B0-----:R-:W-:Y:S02]  /*1e10*/  LEA R19, P6, R9, c[0x0][0x168], 0x1 ;  /* 0x00005a0009137a11 */ /* 0x001fe400078c08ff */
[----:B-1----:R-:W-:Y:S01]  /*1e20*/  LEA R18, P5, R8, c[0x0][0x168], 0x1 ;  /* 0x00005a0008127a11 */ /* 0x002fe200078a08ff */
[----:B------:R-:W-:Y:S01]  /*1e30*/  @!P3 IMAD.MOV R25, RZ, RZ, -R25 ;  /* 0x000000ffff19b224 */ /* 0x000fe200078e0a19 */
[----:B------:R-:W-:Y:S01]  /*1e40*/  LOP3.LUT R20, R28, 0x50, RZ, 0x3c, !PT ;  /* 0x000000501c147812 */ /* 0x000fe200078e3cff */
[----:B------:R-:W-:Y:S01]  /*1e50*/  IMAD R10, R21, c[0x0][0x184], RZ ;  /* 0x00006100150a7a24 */ /* 0x000fe200078e02ff */
[----:B------:R-:W-:Y:S01]  /*1e60*/  LEA R20, P4, R7, c[0x0][0x168], 0x1 ;  /* 0x00005a0007147a11 */ /* 0x000fe200078808ff */
[----:B------:R0:W-:Y:S01]  /*1e70*/  STL [R1+0x80c], R19 ;  /* 0x00080c1301007387 */ /* 0x0001e20000100800 */
[----:B------:R-:W-:-:S03]  /*1e80*/  LEA.HI.X.SX32 R9, R9, c[0x0][0x16c], 0x1, P6 ;  /* 0x00005b0009097a11 */ /* 0x000fc600030f0eff */
[----:B------:R1:W-:Y:S01]  /*1e90*/  STL [R1+0x804], R18 ;  /* 0x0008041201007387 */ /* 0x0003e20000100800 */
[----:B------:R-:W-:Y:S01]  /*1ea0*/  IMAD.WIDE R28, R10, 0x2, RZ ;  /* 0x000000020a1c7825 */ /* 0x000fe200078e02ff */
[----:B0-----:R-:W-:Y:S02]  /*1eb0*/  LEA R19, P3, R6, c[0x0][0x168], 0x1 ;  /* 0x00005a0006137a11 */ /* 0x001fe400078608ff */
[----:B------:R-:W-:Y:S01]  /*1ec0*/  STL [R1+0x290], R20 ;  /* 0x0002901401007387 */ /* 0x000fe20000100800 */
[----:B-1----:R-:W-:Y:S01]  /*1ed0*/  LEA R18, P2, R5, c[0x0][0x168], 0x1 ;  /* 0x00005a0005127a11 */ /* 0x002fe200078408ff */
[----:B------:R-:W-:Y:S02]  /*1ee0*/  IMAD R14, R14, c[0x0][0x184], RZ ;  /* 0x000061000e0e7a24 */ /* 0x000fe400078e02ff */
[----:B------:R-:W-:Y:S04]  /*1ef0*/  STL [R1+0x288], R19 ;  /* 0x0002881301007387 */ /* 0x000fe80000100800 */
[----:B------:R-:W-:Y:S04]  /*1f00*/  STL [R1+0x14], R18 ;  /* 0x0000141201007387 */ /* 0x000fe80000100800 */
[----:B------:R-:W-:Y:S01]  /*1f10*/  STL [R1+0x808], R9 ;  /* 0x0008080901007387 */ /* 0x000fe20000100800 */
[----:B------:R-:W-:-:S03]  /*1f20*/  IMAD R12, R12, c[0x0][0x184], RZ ;  /* 0x000061000c0c7a24 */ /* 0x000fc600078e02ff */
[----:B------:R0:W-:Y:S01]  /*1f30*/  STL.64 [R1+0x2c8], R28 ;  /* 0x0002c81c01007387 */ /* 0x0001e20000100a00 */
[----:B------:R-:W-:Y:S01]  /*1f40*/  LEA.HI.X.SX32 R7, R7, c[0x0][0x16c], 0x1, P4 ;  /* 0x00005b0007077a11 */ /* 0x000fe200020f0eff */
[----:B0-----:R-:W-:-:S05]  /*1f50*/  IMAD.WIDE R28, R14, 0x2, RZ ;  /* 0x000000020e1c7825 */ /* 0x001fca00078e02ff */
[----:B------:R0:W-:Y:S02]  /*1f60*/  STL.64 [R1+0x2c0], R28 ;  /* 0x0002c01c01007387 */ /* 0x0001e40000100a00 */
[----:B0-----:R-:W-:Y:S01]  /*1f70*/  IMAD.WIDE R28, R12, 0x2, RZ ;  /* 0x000000020c1c7825 */ /* 0x001fe200078e02ff */
[----:B------:R-:W-:Y:S02]  /*1f80*/  LEA.HI.X.SX32 R12, R8, c[0x0][0x16c], 0x1, P5 ;  /* 0x00005b00080c7a11 */ /* 0x000fe400028f0eff */
[----:B------:R-:W2:Y:S04]  /*1f90*/  LDL.64 R8, [R1+0x2c0] ;  /* 0x0002c00001087983 */ /* 0x000ea80000100a00 */
[----:B------:R0:W-:Y:S04]  /*1fa0*/  STL [R1+0x800], R12 ;  /* 0x0008000c01007387 */ /* 0x0001e80000100800 */
[----:B------:R-:W-:Y:S04]  /*1fb0*/  STL.64 [R1+0x2b8], R28 ;  /* 0x0002b81c01007387 */ /* 0x000fe80000100a00 */
[----:B------:R1:W-:Y:S01]  /*1fc0*/  STL [R1+0x28c], R7 ;  /* 0x00028c0701007387 */ /* 0x0003e20000100800 */
[----:B0-----:R-:W-:-:S03]  /*1fd0*/  LEA.HI.X.SX32 R12, R6, c[0x0][0x16c], 0x1, P3 ;  /* 0x00005b00060c7a11 */ /* 0x001fc600018f0eff */
[----:B-1----:R-:W3:Y:S01]  /*1fe0*/  LDL.64 R6, [R1+0x2c8] ;  /* 0x0002c80001067983 */ /* 0x002ee20000100a00 */
[----:B------:R-:W-:Y:S01]  /*1ff0*/  @!P1 IMAD.MOV R15, RZ, RZ, -R15 ;  /* 0x000000ffff0f9224 */ /* 0x000fe200078e0a0f */
[C---:B------:R-:W-:Y:S01]  /*2000*/  SEL R4, R0.reuse, R25, !P0 ;  /* 0x0000001900047207 */ /* 0x040fe20004000000 */
[----:B------:R-:W-:Y:S01]  /*2010*/  IMAD R11, R11, c[0x0][0x184], RZ ;  /* 0x000061000b0b7a24 */ /* 0x000fe200078e02ff */
[C---:B------:R-:W-:Y:S02]  /*2020*/  SEL R3, R0.reuse, R13, !P0 ;  /* 0x0000000d00037207 */ /* 0x040fe40004000000 */
[----:B------:R-:W-:Y:S01]  /*2030*/  SEL R2, R0, R15, !P0 ;  /* 0x0000000f00027207 */ /* 0x000fe20004000000 */
[----:B------:R-:W-:Y:S02]  /*2040*/  IMAD R4, R4, c[0x0][0x190], RZ ;  /* 0x0000640004047a24 */ /* 0x000fe400078e02ff */
[----:B------:R-:W-:Y:S02]  /*2050*/  IMAD.MOV.U32 R13, RZ, RZ, c[0x0][0x188] ;  /* 0x00006200ff0d7624 */ /* 0x000fe400078e00ff */
[----:B------:R-:W-:Y:S01]  /*2060*/  IMAD.WIDE R10, R11, 0x2, RZ ;  /* 0x000000020b0a7825 */ /* 0x000fe200078e02ff */
[----:B------:R-:W-:-:S02]  /*2070*/  LEA.HI.X.SX32 R5, R5, c[0x0][0x16c], 0x1, P2 ;  /* 0x00005b0005057a11 */ /* 0x000fc400010f0eff */
[----:B------:R-:W-:Y:S01]  /*2080*/  LEA R23, P1, R4, c[0x0][0x168], 0x1 ;  /* 0x00005a0004177a11 */ /* 0x000fe200078208ff */
[----:B------:R-:W-:Y:S02]  /*2090*/  IMAD R3, R3, c[0x0][0x190], RZ ;  /* 0x0000640003037a24 */ /* 0x000fe400078e02ff */
[----:B------:R-:W-:Y:S01]  /*20a0*/  IMAD R2, R2, c[0x0][0x190], RZ ;  /* 0x0000640002027a24 */ /* 0x000fe200078e02ff */
[----:B------:R-:W-:Y:S01]  /*20b0*/  STL.64 [R1+0x2b0], R10 ;  /* 0x0002b00a01007387 */ /* 0x000fe20000100a00 */
[----:B------:R-:W-:Y:S01]  /*20c0*/  IMAD R15, R13, 0x1f, RZ ;  /* 0x0000001f0d0f7824 */ /* 0x000fe200078e02ff */
[C---:B------:R-:W-:Y:S02]  /*20d0*/  LEA R21, P0, R3.reuse, c[0x0][0x168], 0x1 ;  /* 0x00005a0003157a11 */ /* 0x040fe400078008ff */
[----:B------:R0:W-:Y:S01]  /*20e0*/  STL [R1+0x284], R12 ;  /* 0x0002840c01007387 */ /* 0x0001e20000100800 */
[----:B------:R-:W-:Y:S02]  /*20f0*/  LEA R19, P6, R2, c[0x0][0x168], 0x1 ;  /* 0x00005a0002137a11 */ /* 0x000fe400078c08ff */
[----:B------:R-:W-:Y:S01]  /*2100*/  LEA.HI.X.SX32 R22, R4, c[0x0][0x16c], 0x1, P1 ;  /* 0x00005b0004167a11 */ /* 0x000fe200008f0eff */
[----:B------:R3:W-:Y:S01]  /*2110*/  STL [R1+0x10], R5 ;  /* 0x0000100501007387 */ /* 0x0007e20000100800 */
[----:B------:R-:W-:-:S02]  /*2120*/  LEA.HI.X.SX32 R20, R3, c[0x0][0x16c], 0x1, P0 ;  /* 0x00005b0003147a11 */ /* 0x000fc400000f0eff */
[----:B------:R-:W-:Y:S01]  /*2130*/  LEA.HI.X.SX32 R18, R2, c[0x0][0x16c], 0x1, P6 ;  /* 0x00005b0002127a11 */ /* 0x000fe200030f0eff */
[C---:B------:R-:W-:Y:S02]  /*2140*/  IMAD R16, R13.reuse, 0x1e, RZ ;  /* 0x0000001e0d107824 */ /* 0x040fe400078e02ff */
[C---:B------:R-:W-:Y:S02]  /*2150*/  IMAD R17, R13.reuse, 0x1d, RZ ;  /* 0x0000001d0d117824 */ /* 0x040fe400078e02ff */
[C---:B------:R-:W-:Y:S02]  /*2160*/  IMAD R24, R13.reuse, 0x1c, RZ ;  /* 0x0000001c0d187824 */ /* 0x040fe400078e02ff */
[C---:B------:R-:W-:Y:S02]  /*2170*/  IMAD R25, R13.reuse, 0x1b, RZ ;  /* 0x0000001b0d197824 */ /* 0x040fe400078e02ff */
[C---:B------:R-:W-:Y:S02]  /*2180*/  IMAD R26, R13.reuse, 0x1a, RZ ;  /* 0x0000001a0d1a7824 */ /* 0x040fe400078e02ff */
[----:B------:R-:W-:-:S02]  /*2190*/  IMAD R27, R13, 0x19, RZ ;  /* 0x000000190d1b7824 */ /* 0x000fc400078e02ff */
[----:B0-----:R-:W-:Y:S02]  /*21a0*/  IMAD R12, R13, 0x17, RZ ;  /* 0x000000170d0c7824 */ /* 0x001fe400078e02ff */
[----:B--2---:R-:W-:-:S04]  /*21b0*/  IMAD.WIDE R2, R15, 0x2, R8 ;  /* 0x000000020f027825 */ /* 0x004fc800078e0208 */
[----:B---3--:R-:W-:-:S05]  /*21c0*/  IMAD.WIDE R4, R15, 0x2, R6 ;  /* 0x000000020f047825 */ /* 0x008fca00078e0206 */
[----:B------:R0:W-:Y:S04]  /*21d0*/  STL.64 [R1+0x7f8], R4 ;  /* 0x0007f80401007387 */ /* 0x0001e80000100a00 */
[----:B------:R1:W-:Y:S01]  /*21e0*/  STL.64 [R1+0x7f0], R2 ;  /* 0x0007f00201007387 */ /* 0x0003e20000100a00 */
[----:B0-----:R-:W-:-:S04]  /*21f0*/  IMAD.WIDE R4, R15, 0x2, R28 ;  /* 0x000000020f047825 */ /* 0x001fc800078e021c */
[----:B-1----:R-:W-:Y:S01]  /*2200*/  IMAD.WIDE R2, R15, 0x2, R10 ;  /* 0x000000020f027825 */ /* 0x002fe200078e020a */
[----:B------:R0:W-:Y:S03]  /*2210*/  STL.64 [R1+0x7e8], R4 ;  /* 0x0007e80401007387 */ /* 0x0001e60000100a00 */
[C---:B------:R-:W-:Y:S01]  /*2220*/  IMAD.WIDE R14, R16.reuse, 0x2, R6 ;  /* 0x00000002100e7825 */ /* 0x040fe200078e0206 */
[----:B------:R1:W-:Y:S04]  /*2230*/  STL.64 [R1+0x7e0], R2 ;  /* 0x0007e00201007387 */ /* 0x0003e80000100a00 */
[----:B------:R2:W-:Y:S01]  /*2240*/  STL.64 [R1+0x7d8], R14 ;  /* 0x0007d80e01007387 */ /* 0x0005e20000100a00 */
[----:B0-----:R-:W-:-:S04]  /*2250*/  IMAD.WIDE R4, R16, 0x2, R8 ;  /* 0x0000000210047825 */ /* 0x001fc800078e0208 */
[C---:B-1----:R-:W-:Y:S01]  /*2260*/  IMAD.WIDE R2, R16.reuse, 0x2, R28 ;  /* 0x0000000210027825 */ /* 0x042fe200078e021c */
[----:B------:R0:W-:Y:S03]  /*2270*/  STL.64 [R1+0x7d0], R4 ;  /* 0x0007d00401007387 */ /* 0x0001e60000100a00 */
[----:B--2---:R-:W-:Y:S01]  /*2280*/  IMAD.WIDE R14, R16, 0x2, R10 ;  /* 0x00000002100e7825 */ /* 0x004fe200078e020a */
[----:B------:R1:W-:Y:S04]  /*2290*/  STL.64 [R1+0x7c8], R2 ;  /* 0x0007c80201007387 */ /* 0x0003e80000100a00 */
[----:B------:R2:W-:Y:S01]  /*22a0*/  STL.64 [R1+0x7c0], R14 ;  /* 0x0007c00e01007387 */ /* 0x0005e20000100a00 */
[----:B0-----:R-:W-:-:S04]  /*22b0*/  IMAD.WIDE R4, R17, 0x2, R6 ;  /* 0x0000000211047825 */ /* 0x001fc800078e0206 */
[C---:B-1----:R-:W-:Y:S01]  /*22c0*/  IMAD.WIDE R2, R17.reuse, 0x2, R8 ;  /* 0x0000000211027825 */ /* 0x042fe200078e0208 */
[----:B------:R0:W-:Y:S03]  /*22d0*/  STL.64 [R1+0x7b8], R4 ;  /* 0x0007b80401007387 */ /* 0x0001e60000100a00 */
[C---:B--2---:R-:W-:Y:S01]  /*22e0*/  IMAD.WIDE R14, R17.reuse, 0x2, R28 ;  /* 0x00000002110e7825 */ /* 0x044fe200078e021c */
        /* <DEDUP_REMOVED lines=9> */
[----:B-1----:R-:W-:Y:S01]  /*2380*/  IMAD.WIDE R2, R24, 0x2, R10 ;  /* 0x0000000218027825 */ /* 0x002fe200078e020a */
[----:B------:R0:W-:Y:S03]  /*2390*/  STL.64 [R1+0x788], R4 ;  /* 0x0007880401007387 */ /* 0x0001e60000100a00 */
[C---:B--2---:R-:W-:Y:S01]  /*23a0*/  IMAD.WIDE R14, R25.reuse, 0x2, R6 ;  /* 0x00000002190e7825 */ /* 0x044fe200078e0206 */
        /* <DEDUP_REMOVED lines=17> */
[----:B--2---:R-:W-:Y:S01]  /*24c0*/  IMAD R14, R13, 0x18, RZ ;  /* 0x000000180d0e7824 */ /* 0x004fe200078e02ff */
[----:B------:R1:W-:Y:S01]  /*24d0*/  STL.64 [R1+0x738], R2 ;  /* 0x0007380201007387 */ /* 0x0003e20000100a00 */
[----:B------:R-:W-:-:S04]  /*24e0*/  IMAD.WIDE R16, R27, 0x2, R28 ;  /* 0x000000021b107825 */ /* 0x000fc800078e021c */
[----:B0-----:R-:W-:-:S04]  /*24f0*/  IMAD.WIDE R4, R27, 0x2, R8 ;  /* 0x000000021b047825 */ /* 0x001fc800078e0208 */
[----:B-1----:R-:W-:Y:S01]  /*2500*/  IMAD.WIDE R2, R27, 0x2, R10 ;  /* 0x000000021b027825 */ /* 0x002fe200078e020a */
[----:B------:R0:W-:Y:S04]  /*2510*/  STL.64 [R1+0x730], R4 ;  /* 0x0007300401007387 */ /* 0x0001e80000100a00 */
[----:B------:R1:W-:Y:S04]  /*2520*/  STL.64 [R1+0x728], R16 ;  /* 0x0007281001007387 */ /* 0x0003e80000100a00 */
[----:B------:R2:W-:Y:S01]  /*2530*/  STL.64 [R1+0x720], R2 ;  /* 0x0007200201007387 */ /* 0x0005e20000100a00 */
[----:B0-----:R-:W-:-:S04]  /*2540*/  IMAD.WIDE R4, R14, 0x2, R6 ;  /* 0x000000020e047825 */ /* 0x001fc800078e0206 */
[C---:B-1----:R-:W-:Y:S01]  /*2550*/  IMAD.WIDE R16, R14.reuse, 0x2, R28 ;  /* 0x000000020e107825 */ /* 0x042fe200078e021c */
[----:B------:R0:W-:Y:S03]  /*2560*/  STL.64 [R1+0x718], R4 ;  /* 0x0007180401007387 */ /* 0x0001e60000100a00 */
[----:B--2---:R-:W-:-:S05]  /*2570*/  IMAD.WIDE R2, R14, 0x2, R8 ;  /* 0x000000020e027825 */ /* 0x004fca00078e0208 */
[----:B------:R1:W-:Y:S01]  /*2580*/  STL.64 [R1+0x710], R2 ;  /* 0x0007100201007387 */ /* 0x0003e20000100a00 */
[----:B0-----:R-:W-:-:S03]  /*2590*/  IMAD.WIDE R4, R14, 0x2, R10 ;  /* 0x000000020e047825 */ /* 0x001fc600078e020a */
[----:B------:R0:W-:Y:S04]  /*25a0*/  STL.64 [R1+0x708], R16 ;  /* 0x0007081001007387 */ /* 0x0001e80000100a00 */
[----:B------:R2:W-:Y:S01]  /*25b0*/  STL.64 [R1+0x700], R4 ;  /* 0x0007000401007387 */ /* 0x0005e20000100a00 */
[----:B-1----:R-:W-:-:S04]  /*25c0*/  IMAD.WIDE R2, R12, 0x2, R6 ;  /* 0x000000020c027825 */ /* 0x002fc800078e0206 */
[----:B------:R-:W-:Y:S01]  /*25d0*/  IMAD R14, R13, 0x16, RZ ;  /* 0x000000160d0e7824 */ /* 0x000fe200078e02ff */
[----:B------:R1:W-:Y:S01]  /*25e0*/  STL.64 [R1+0x6f8], R2 ;  /* 0x0006f80201007387 */ /* 0x0003e20000100a00 */
[----:B0-----:R-:W-:-:S04]  /*25f0*/  IMAD.WIDE R16, R12, 0x2, R28 ;  /* 0x000000020c107825 */ /* 0x001fc800078e021c */
[----:B--2---:R-:W-:-:S05]  /*2600*/  IMAD.WIDE R4, R12, 0x2, R8 ;  /* 0x000000020c047825 */ /* 0x004fca00078e0208 */
[----:B------:R0:W-:Y:S01]  /*2610*/  STL.64 [R1+0x6f0], R4 ;  /* 0x0006f00401007387 */ /* 0x0001e20000100a00 */
[----:B-1----:R-:W-:-:S03]  /*2620*/  IMAD.WIDE R2, R12, 0x2, R10 ;  /* 0x000000020c027825 */ /* 0x002fc600078e020a */
[----:B------:R1:W-:Y:S04]  /*2630*/  STL.64 [R1+0x6e8], R16 ;  /* 0x0006e81001007387 */ /* 0x0003e80000100a00 */
[----:B------:R2:W-:Y:S01]  /*2640*/  STL.64 [R1+0x6e0], R2 ;  /* 0x0006e00201007387 */ /* 0x0005e20000100a00 */
[----:B0-----:R-:W-:-:S04]  /*2650*/  IMAD.WIDE R4, R14, 0x2, R6 ;  /* 0x000000020e047825 */ /* 0x001fc800078e0206 */
[C---:B-1----:R-:W-:Y:S01]  /*2660*/  IMAD.WIDE R16, R14.reuse, 0x2, R28 ;  /* 0x000000020e107825 */ /* 0x042fe200078e021c */
[----:B------:R0:W-:Y:S03]  /*2670*/  STL.64 [R1+0x6d8], R4 ;  /* 0x0006d80401007387 */ /* 0x0001e60000100a00 */
[----:B--2---:R-:W-:-:S04]  /*2680*/  IMAD.WIDE R2, R14, 0x2, R8 ;  /* 0x000000020e027825 */ /* 0x004fc800078e0208 */
[----:B------:R-:W-:Y:S01]  /*2690*/  IMAD R12, R13, 0x15, RZ ;  /* 0x000000150d0c7824 */ /* 0x000fe200078e02ff */
        /* <DEDUP_REMOVED lines=41> */
[----:B------:R-:W-:Y:S01]  /*2930*/  IMAD.SHL.U32 R14, R13, 0x10, RZ ;  /* 0x000000100d0e7824 */ /* 0x000fe200078e00ff */
        /* <DEDUP_REMOVED lines=125> */
[C---:B0-----:R-:W-:Y:S01]  /*3110*/  IMAD.WIDE R16, R12.reuse, 0x2, R8 ;  /* 0x000000020c107825 */ /* 0x041fe200078e0208 */
[----:B------:R0:W-:Y:S03]  /*3120*/  STL.64 [R1+0x478], R2 ;  /* 0x0004780201007387 */ /* 0x0001e60000100a00 */
[C---:B--2---:R-:W-:Y:S01]  /*3130*/  IMAD.WIDE R4, R12.reuse, 0x2, R28 ;  /* 0x000000020c047825 */ /* 0x044fe200078e021c */
[----:B------:R1:W-:Y:S03]  /*3140*/  STL.64 [R1+0x470], R16 ;  /* 0x0004701001007387 */ /* 0x0003e60000100a00 */
[----:B------:R-:W-:Y:S01]  /*3150*/  IMAD.SHL.U32 R14, R13, 0x2, RZ ;  /* 0x000000020d0e7824 */ /* 0x000fe200078e00ff */
[----:B------:R2:W-:Y:S01]  /*3160*/  STL.64 [R1+0x468], R4 ;  /* 0x0004680401007387 */ /* 0x0005e20000100a00 */
[----:B0-----:R-:W-:-:S04]  /*3170*/  IMAD.WIDE R2, R12, 0x2, R10 ;  /* 0x000000020c027825 */ /* 0x001fc800078e020a */
[C---:B-1----:R-:W-:Y:S01]  /*3180*/  IMAD.WIDE R16, R14.reuse, 0x2, R6 ;  /* 0x000000020e107825 */ /* 0x042fe200078e0206 */
[----:B------:R0:W-:Y:S03]  /*3190*/  STL.64 [R1+0x460], R2 ;  /* 0x0004600201007387 */ /* 0x0001e60000100a00 */
[C---:B--2---:R-:W-:Y:S01]  /*31a0*/  IMAD.WIDE R4, R14.reuse, 0x2, R8 ;  /* 0x000000020e047825 */ /* 0x044fe200078e0208 */
[----:B------:R-:W-:Y:S04]  /*31b0*/  STL.64 [R1+0x458], R16 ;  /* 0x0004581001007387 */ /* 0x000fe80000100a00 */
[----:B------:R1:W-:Y:S01]  /*31c0*/  STL.64 [R1+0x450], R4 ;  /* 0x0004500401007387 */ /* 0x0003e20000100a00 */
[----:B0-----:R-:W-:-:S04]  /*31d0*/  IMAD.WIDE R2, R14, 0x2, R28 ;  /* 0x000000020e027825 */ /* 0x001fc800078e021c */
[----:B------:R-:W-:Y:S01]  /*31e0*/  IMAD.WIDE R14, R14, 0x2, R10 ;  /* 0x000000020e0e7825 */ /* 0x000fe200078e020a */
[----:B------:R0:W-:Y:S03]  /*31f0*/  STL.64 [R1+0x448], R2 ;  /* 0x0004480201007387 */ /* 0x0001e60000100a00 */
[C---:B-1----:R-:W-:Y:S01]  /*3200*/  IMAD.WIDE R4, R13.reuse, 0x2, R6 ;  /* 0x000000020d047825 */ /* 0x042fe200078e0206 */
[----:B------:R-:W-:Y:S03]  /*3210*/  STL.64 [R1+0x440], R14 ;  /* 0x0004400e01007387 */ /* 0x000fe60000100a00 */
[C---:B------:R-:W-:Y:S01]  /*3220*/  IMAD.WIDE R6, R13.reuse, 0x2, R28 ;  /* 0x000000020d067825 */ /* 0x040fe200078e021c */
[----:B------:R1:W-:Y:S03]  /*3230*/  STL.64 [R1+0x438], R4 ;  /* 0x0004380401007387 */ /* 0x0003e60000100a00 */
[C---:B0-----:R-:W-:Y:S01]  /*3240*/  IMAD.WIDE R2, R13.reuse, 0x2, R8 ;  /* 0x000000020d027825 */ /* 0x041fe200078e0208 */
[----:B------:R0:W5:Y:S04]  /*3250*/  LDL.LU.64 R28, [R1+0x850] ;  /* 0x00085000011c7983 */ /* 0x0001680000300a00 */
[----:B------:R2:W-:Y:S01]  /*3260*/  STL.64 [R1+0x430], R2 ;  /* 0x0004300201007387 */ /* 0x0005e20000100a00 */
[----:B-1----:R-:W-:-:S03]  /*3270*/  IMAD.WIDE R4, R13, 0x2, R10 ;  /* 0x000000020d047825 */ /* 0x002fc600078e020a */
[----:B------:R0:W-:Y:S04]  /*3280*/  STL.64 [R1+0x428], R6 ;  /* 0x0004280601007387 */ /* 0x0001e80000100a00 */
[----:B------:R0:W-:Y:S01]  /*3290*/  STL.64 [R1+0x420], R4 ;  /* 0x0004200401007387 */ /* 0x0001e20000100a00 */
[----:B------:R-:W-:Y:S02]  /*32a0*/  IMAD.MOV.U32 R0, RZ, RZ, c[0x0][0x180] ;  /* 0x00006000ff007624 */ /* 0x000fe400078e00ff */
[----:B--2---:R-:W-:Y:S02]  /*32b0*/  IMAD.MOV.U32 R2, RZ, RZ, c[0x0][0x160] ;  /* 0x00005800ff027624 */ /* 0x004fe400078e00ff */
[----:B------:R-:W-:Y:S02]  /*32c0*/  IMAD.MOV.U32 R3, RZ, RZ, c[0x0][0x164] ;  /* 0x00005900ff037624 */ /* 0x000fe400078e00ff */
.L_x_2:
[----:B0-----:R-:W2:Y:S04]  /*32d0*/  LDL.64 R4, [R1+0x2c0] ;  /* 0x0002c00001047983 */ /* 0x001ea80000100a00 */
[----:B------:R-:W-:Y:S04]  /*32e0*/  STL.64 [R1+0xd68], R12 ;  /* 0x000d680c01007387 */ /* 0x000fe80000100a00 */
[----:B------:R-:W-:Y:S04]  /*32f0*/  STL.64 [R1+0xd70], R12 ;  /* 0x000d700c01007387 */ /* 0x000fe80000100a00 */
[----:B------:R-:W-:Y:S04]  /*3300*/  STL [R1+0xd90], R12 ;  /* 0x000d900c01007387 */ /* 0x000fe80000100800 */
[----:B------:R-:W-:Y:S04]  /*3310*/  STL.64 [R1+0xda8], R12 ;  /* 0x000da80c01007387 */ /* 0x000fe80000100a00 */
[----:B------:R-:W-:Y:S04]  /*3320*/  STL.64 [R1+0xdc8], R12 ;  /* 0x000dc80c01007387 */ /* 0x000fe80000100a00 */
[----:B------:R-:W-:Y:S04]  /*3330*/  STL.64 [R1+0xdf8], R12 ;  /* 0x000df80c01007387 */ /* 0x000fe80000100a00 */
[----:B------:R-:W-:Y:S04]  /*3340*/  STL.64 [R1+0xe28], R12 ;  /* 0x000e280c01007387 */ /* 0x000fe80000100a00 */
[----:B------:R-:W-:Y:S04]  /*3350*/  STL.64 [R1+0xe58], R12 ;  /* 0x000e580c01007387 */ /* 0x000fe80000100a00 */
[----:B------:R0:W-:Y:S04]  /*3360*/  STL.64 [R1+0xe88], R12 ;  /* 0x000e880c01007387 */ /* 0x0001e80000100a00 */
[----:B0-----:R-:W3:Y:S04]  /*3370*/  LDL.64 R12, [R1+0x430] ;  /* 0x00043000010c7983 */ /* 0x001ee80000100a00 */
[----:B---3--:R0:W-:Y:S04]  /*3380*/  STL.64 [R1+0xe90], R12 ;  /* 0x000e900c01007387 */ /* 0x0081e80000100a00 */
[----:B0-----:R-:W3:Y:S04]  /*3390*/  LDL.64 R12, [R1+0x2b0] ;  /* 0x0002b000010c7983 */ /* 0x001ee80000100a00 */
        /* <DEDUP_REMOVED lines=8> */
[----:B------:R-:W-:Y:S04]  /*3420*/  STL.64 [R1+0xe48], R26 ;  /* 0x000e481a01007387 */ /* 0x000fe80000100a00 */
[----:B------:R-:W-:Y:S04]  /*3430*/  STL.64 [R1+0xe60], R26 ;  /* 0x000e601a01007387 */ /* 0x000fe80000100a00 */
[----:B------:R-:W-:Y:S04]  /*3440*/  STL.64 [R1+0xe78], R26 ;  /* 0x000e781a01007387 */ /* 0x000fe80000100a00 */
[----:B------:R0:W-:Y:S04]  /*3450*/  STL.64 [R1+0xe98], R26 ;  /* 0x000e981a01007387 */ /* 0x0001e80000100a00 */
[----:B0-----:R-:W4:Y:S04]  /*3460*/  LDL.64 R26, [R1+0x2b8] ;  /* 0x0002b800011a7983 */ /* 0x001f280000100a00 */
[----:B------:R-:W-:Y:S04]  /*3470*/  STL.64 [R1+0xd58], R24 ;  /* 0x000d581801007387 */ /* 0x000fe80000100a00 */
[----:B------:R-:W-:Y:S04]  /*3480*/  STL.64 [R1+0xda0], R24 ;  /* 0x000da01801007387 */ /* 0x000fe80000100a00 */
[----:B------:R-:W-:Y:S04]  /*3490*/  STL.64 [R1+0xdd8], R24 ;  /* 0x000dd81801007387 */ /* 0x000fe80000100a00 */
[----:B------:R-:W-:Y:S04]  /*34a0*/  STL.64 [R1+0xe08], R24 ;  /* 0x000e081801007387 */ /* 0x000fe80000100a00 */
[----:B------:R-:W-:Y:S04]  /*34b0*/  STL.64 [R1+0xe38], R24 ;  /* 0x000e381801007387 */ /* 0x000fe80000100a00 */
[----:B------:R-:W-:Y:S01]  /*34c0*/  STL.64 [R1+0xe68], R24 ;  /* 0x000e681801007387 */ /* 0x000fe20000100a00 */
[----:B------:R-:W-:-:S03]  /*34d0*/  ISETP.GT.AND P1, PT, R0, RZ, PT ;  /* 0x000000ff0000720c */ /* 0x000fc60003f24270 */
[----:B------:R-:W-:Y:S04]  /*34e0*/  STL.64 [R1+0xd50], R10 ;  /* 0x000d500a01007387 */ /* 0x000fe80000100a00 */
[----:B------:R-:W-:Y:S04]  /*34f0*/  STL.64 [R1+0xd78], R10 ;  /* 0x000d780a01007387 */ /* 0x000fe80000100a00 */
[----:B------:R0:W-:Y:S01]  /*3500*/  STL.64 [R1+0xdb0], R10 ;  /* 0x000db00a01007387 */ /* 0x0001e20000100a00 */
[----:B--2---:R-:W-:-:S03]  /*3510*/  IADD3 R6, P0, R4, R2, RZ ;  /* 0x0000000204067210 */ /* 0x004fc60007f1e0ff */
[----:B0-----:R-:W2:Y:S02]  /*3520*/  LDL.64 R10, [R1+0x2c8] ;  /* 0x0002c800010a7983 */ /* 0x001ea40000100a00 */
[----:B------:R-:W-:Y:S02]  /*3530*/  IMAD.X R7, R5, 0x1, R3, P0 ;  /* 0x0000000105077824 */ /* 0x000fe400000e0603 */
[----:B------:R-:W-:Y:S04]  /*3540*/  STL.64 [R1+0xd48], R14 ;  /* 0x000d480e01007387 */ /* 0x000fe80000100a00 */
[----:B------:R-:W-:Y:S04]  /*3550*/  STL.64 [R1+0xd80], R14 ;  /* 0x000d800e01007387 */ /* 0x000fe80000100a00 */
[----:B------:R-:W-:Y:S04]  /*3560*/  STL.64 [R1+0xde0], R14 ;  /* 0x000de00e01007387 */ /* 0x000fe80000100a00 */
[----:B------:R-:W-:Y:S04]  /*3570*/  STL.64 [R1+0xe10], R14 ;  /* 0x000e100e01007387 */ /* 0x000fe80000100a00 */
[----:B------:R-:W-:Y:S04]  /*3580*/  STL.64 [R1+0xe40], R14 ;  /* 0x000e400e01007387 */ /* 0x000fe80000100a00 */
[----:B------:R0:W-:Y:S04]  /*3590*/  STL.64 [R1+0xe70], R14 ;  /* 0x000e700e01007387 */ /* 0x0001e80000100a00 */
[----:B------:R-:W-:Y:S04]  /*35a0*/  STL.64 [R1+0xd40], R16 ;  /* 0x000d401001007387 */ /* 0x000fe80000100a00 */
[----:B------:R-:W-:Y:S01]  /*35b0*/  STL.64 [R1+0xd88], R16 ;  /* 0x000d881001007387 */ /* 0x000fe20000100a00 */
[----:B0-----:R-:W-:-:S03]  /*35c0*/  PRMT R14, RZ, 0x7610, R14 ;  /* 0x00007610ff0e7816 */ /* 0x001fc6000000000e */
[----:B------:R-:W-:Y:S01]  /*35d0*/  STL.64 [R1+0xdc0], R16 ;  /* 0x000dc01001007387 */ /* 0x000fe20000100a00 */
[----:B------:R-:W-:-:S03]  /*35e0*/  PRMT R15, RZ, 0x7610, R15 ;  /* 0x00007610ff0f7816 */ /* 0x000fc6000000000f */
[----:B------:R-:W-:Y:S04]  /*35f0*/  STL.64 [R1+0xdf0], R16 ;  /* 0x000df01001007387 */ /* 0x000fe80000100a00 */
[----:B------:R0:W2:Y:S04]  /*3600*/  @P1 LDG.E.U16 R15, [R6.64] ;  /* 0x00000004060f1981 */ /* 0x0000a8000c1e1500 */
[----:B------:R-:W-:Y:S04]  /*3610*/  STL.64 [R1+0xe20], R16 ;  /* 0x000e201001007387 */ /* 0x000fe80000100a00 */
[----:B------:R-:W-:Y:S04]  /*3620*/  STL.64 [R1+0xe50], R16 ;  /* 0x000e501001007387 */ /* 0x000fe80000100a00 */
[----:B------:R1:W-:Y:S04]  /*3630*/  STL.64 [R1+0xe80], R16 ;  /* 0x000e801001007387 */ /* 0x0003e80000100a00 */
[----:B------:R-:W-:Y:S04]  /*3640*/  STL.64 [R1+0xd38], R18 ;  /* 0x000d381201007387 */ /* 0x000fe80000100a00 */
[----:B------:R-:W-:Y:S04]  /*3650*/  STL.64 [R1+0xd30], R20 ;  /* 0x000d301401007387 */ /* 0x000fe80000100a00 */
[----:B------:R-:W-:Y:S04]  /*3660*/  STL.64 [R1+0xd28], R22 ;  /* 0x000d281601007387 */ /* 0x000fe80000100a00 */
[----:B-----5:R-:W-:Y:S01]  /*3670*/  STL [R1+0xcd8], R29 ;  /* 0x000cd81d01007387 */ /* 0x020fe20000100800 */
[----:B----4-:R-:W-:-:S03]  /*3680*/  IADD3 R8, P2, R26, R2, RZ ;  /* 0x000000021a087210 */ /* 0x010fc60007f5e0ff */
[----:B-1----:R-:W4:Y:S01]  /*3690*/  LDL.64 R16, [R1+0x428] ;  /* 0x0004280001107983 */ /* 0x002f220000100a00 */
[----:B---3--:R-:W-:Y:S01]  /*36a0*/  IADD3 R4, P0, R12, R2, RZ ;  /* 0x000000020c047210 */ /* 0x008fe20007f1e0ff */
[----:B------:R-:W-:Y:S02]  /*36b0*/  IMAD.X R9, R27, 0x1, R3, P2 ;  /* 0x000000011b097824 */ /* 0x000fe400010e0603 */
[----:B0-----:R-:W-:Y:S01]  /*36c0*/  IMAD.MOV.U32 R7, RZ, RZ, R13 ;  /* 0x000000ffff077224 */ /* 0x001fe200078e000d */
[----:B------:R-:W3:Y:S04]  /*36d0*/  LDL.LU.64 R26, [R1+0xe98] ;  /* 0x000e9800011a7983 */ /* 0x000ee80000300a00 */
[----:B------:R-:W3:Y:S01]  /*36e0*/  @P1 LDG.E.U16 R14, [R8.64] ;  /* 0x00000004080e1981 */ /* 0x000ee2000c1e1500 */
[----:B------:R-:W-:Y:S01]  /*36f0*/  IMAD.MOV.U32 R6, RZ, RZ, R12 ;  /* 0x000000ffff067224 */ /* 0x000fe200078e000c */
[----:B------:R-:W-:Y:S01]  /*3700*/  PRMT R25, RZ, 0x7610, R25 ;  /* 0x00007610ff197816 */ /* 0x000fe20000000019 */
[----:B------:R-:W-:Y:S01]  /*3710*/  IMAD.X R5, R7, 0x1, R3, P0 ;  /* 0x0000000107057824 */ /* 0x000fe200000e0603 */
[----:B------:R-:W4:Y:S04]  /*3720*/  LDL.LU.64 R12, [R1+0xe90] ;  /* 0x000e9000010c7983 */ /* 0x000f280000300a00 */
[----:B------:R0:W4:Y:S01]  /*3730*/  @P1 LDG.E.U16 R25, [R4.64] ;  /* 0x0000000404191981 */ /* 0x000122000c1e1500 */
[----:B------:R-:W-:-:S02]  /*3740*/  PRMT R24, RZ, 0x7610, R24 ;  /* 0x00007610ff187816 */ /* 0x000fc40000000018 */
[----:B--2---:R-:W-:Y:S01]  /*3750*/  IADD3 R6, P3, R10, R2, RZ ;  /* 0x000000020a067210 */ /* 0x004fe20007f7e0ff */
[----:B0-----:R-:W-:Y:S02]  /*3760*/  IMAD.MOV.U32 R4, RZ, RZ, R10 ;  /* 0x000000ffff047224 */ /* 0x001fe400078e000a */
[----:B------:R-:W-:-:S04]  /*3770*/  IMAD.MOV.U32 R5, RZ, RZ, R11 ;  /* 0x000000ffff057224 */ /* 0x000fc800078e000b */
[----:B------:R-:W-:-:S05]  /*3780*/  IMAD.X R7, R5, 0x1, R3, P3 ;  /* 0x0000000105077824 */ /* 0x000fca00018e0603 */
[----:B------:R-:W2:Y:S04]  /*3790*/  @P1 LDG.E.U16 R24, [R6.64] ;  /* 0x0000000406181981 */ /* 0x000ea8000c1e1500 */
[----:B---3--:R-:W-:Y:S04]  /*37a0*/  STL [R1+0x414], R14 ;  /* 0x0004140e01007387 */ /* 0x008fe80000100800 */
[----:B------:R0:W-:Y:S04]  /*37b0*/  STL [R1+0x410], R15 ;  /* 0x0004100f01007387 */ /* 0x0001e80000100800 */
[----:B------:R-:W3:Y:S04]  /*37c0*/  LDL.64 R10, [R1+0x438] ;  /* 0x00043800010a7983 */ /* 0x000ee80000100a00 */
[----:B0-----:R-:W3:Y:S01]  /*37d0*/  LDL.64 R14, [R1+0x420] ;  /* 0x00042000010e7983 */ /* 0x001ee20000100a00 */
[----:B------:R-:W-:-:S02]  /*37e0*/  ISETP.GT.AND P0, PT, R0, 0x1, PT ;  /* 0x000000010000780c */ /* 0x000fc40003f04270 */
[-C--:B----4-:R-:W-:Y:S02]  /*37f0*/  IADD3 R4, P3, R16, R2.reuse, RZ ;  /* 0x0000000210047210 */ /* 0x090fe40007f7e0ff */
[----:B------:R-:W-:Y:S02]  /*3800*/  IADD3 R8, P2, R12, R2, RZ ;  /* 0x000000020c087210 */ /* 0x000fe40007f5e0ff */
[----:B------:R-:W-:Y:S01]  /*3810*/  PRMT R26, RZ, 0x7610, R26 ;  /* 0x00007610ff1a7816 */ /* 0x000fe2000000001a */
[----:B------:R-:W-:Y:S01]  /*3820*/  IMAD.X R5, R17, 0x1, R3, P3 ;  /* 0x0000000111057824 */ /* 0x000fe200018e0603 */
[----:B------:R-:W-:Y:S01]  /*3830*/  PRMT R27, RZ, 0x7610, R27 ;  /* 0x00007610ff1b7816 */ /* 0x000fe2000000001b */
[----:B------:R-:W-:Y:S02]  /*3840*/  IMAD.X R9, R13, 0x1, R3, P2 ;  /* 0x000000010d097824 */ /* 0x000fe400010e0603 */
[----:B------:R-:W4:Y:S04]  /*3850*/  LDL.LU.64 R12, [R1+0xe88] ;  /* 0x000e8800010c7983 */ /* 0x000f280000300a00 */
[----:B------:R3:W4:Y:S04]  /*3860*/  @P0 LDG.E.U16 R26, [R4.64] ;  /* 0x00000004041a0981 */ /* 0x000728000c1e1500 */
[----:B------:R0:W4:Y:S02]  /*3870*/  @P0 LDG.E.U16 R27, [R8.64] ;  /* 0x00000004081b0981 */ /* 0x000124000c1e1500 */
[----:B0-----:R-:W-:-:S02]  /*3880*/  PRMT R8, RZ, 0x7610, R8 ;  /* 0x00007610ff087816 */ /* 0x001fc40000000008 */
[----:B------:R-:W-:Y:S01]  /*3890*/  PRMT R9, RZ, 0x7610, R9 ;  /* 0x00007610ff097816 */ /* 0x000fe20000000009 */
[----:B--2---:R-:W-:Y:S04]  /*38a0*/  STL [R1+0x40c], R24 ;  /* 0x00040c1801007387 */ /* 0x004fe80000100800 */
[----:B------:R0:W-:Y:S04]  /*38b0*/  STL [R1+0x280], R25 ;  /* 0x0002801901007387 */ /* 0x0001e80000100800 */
[----:B------:R-:W2:Y:S04]  /*38c0*/  LDL.64 R16, [R1+0x448] ;  /* 0x0004480001107983 */ /* 0x000ea80000100a00 */
[----:B0-----:R-:W2:Y:S01]  /*38d0*/  LDL.64 R24, [R1+0x450] ;  /* 0x0004500001187983 */ /* 0x001ea20000100a00 */
[----:B---3--:R-:W-:-:S05]  /*38e0*/  IADD3 R4, P2, R10, R2, RZ ;  /* 0x000000020a047210 */ /* 0x008fca0007f5e0ff */
[----:B------:R-:W-:Y:S01]  /*38f0*/  IMAD.X R5, R11, 0x1, R3, P2 ;  /* 0x000000010b057824 */ /* 0x000fe200010e0603 */
[----:B------:R-:W-:-:S04]  /*3900*/  IADD3 R6, P1, R14, R2, RZ ;  /* 0x000000020e067210 */ /* 0x000fc80007f3e0ff */
[----:B------:R-:W3:Y:S01]  /*3910*/  @P0 LDG.E.U16 R8, [R4.64] ;  /* 0x0000000404080981 */ /* 0x000ee2000c1e1500 */
[----:B------:R-:W-:-:S05]  /*3920*/  IMAD.X R7, R15, 0x1, R3, P1 ;  /* 0x000000010f077824 */ /* 0x000fca00008e0603 */
[----:B------:R2:W3:Y:S01]  /*3930*/  @P0 LDG.E.U16 R9, [R6.64] ;  /* 0x0000000406090981 */ /* 0x0004e2000c1e1500 */
[----:B------:R-:W-:-:S03]  /*3940*/  ISETP.GT.AND P1, PT, R0, 0x2, PT ;  /* 0x000000020000780c */ /* 0x000fc60003f24270 */
[----:B----4-:R-:W-:Y:S04]  /*3950*/  STL [R1+0x404], R26 ;  /* 0x0004041a01007387 */ /* 0x010fe80000100800 */
[----:B------:R0:W-:Y:S04]  /*3960*/  STL [R1+0x408], R27 ;  /* 0x0004081b01007387 */ /* 0x0001e80000100800 */
[----:B------:R-:W4:Y:S04]  /*3970*/  LDL.64 R10, [R1+0x458] ;  /* 0x00045800010a7983 */ /* 0x000f280000100a00 */
[----:B------:R-:W4:Y:S04]  /*3980*/  LDL.64 R14, [R1+0x470] ;  /* 0x00047000010e7983 */ /* 0x000f280000100a00 */
[----:B0-----:R-:W4:Y:S01]  /*3990*/  LDL.64 R26, [R1+0x440] ;  /* 0x00044000011a7983 */ /* 0x001f220000100a00 */
[----:B------:R-:W-:-:S02]  /*39a0*/  PRMT R12, RZ, 0x7610, R12 ;  /* 0x00007610ff0c7816 */ /* 0x000fc4000000000c */
[----:B------:R-:W-:Y:S02]  /*39b0*/  PRMT R13, RZ, 0x7610, R13 ;  /* 0x00007610ff0d7816 */ /* 0x000fe4000000000d */
[----:B--2---:R-:W-:-:S05]  /*39c0*/  IADD3 R6, P2, R24, R2, RZ ;  /* 0x0000000218067210 */ /* 0x004fca0007f5e0ff */
[----:B------:R-:W-:-:S05]  /*39d0*/  IMAD.X R7, R25, 0x1, R3, P2 ;  /* 0x0000000119077824 */ /* 0x000fca00010e0603 */
[----:B------:R0:W2:Y:S04]  /*39e0*/  @P1 LDG.E.U16 R13, [R6.64] ;  /* 0x00000004060d1981 */ /* 0x0000a8000c1e1500 */
[----:B---3--:R1:W-:Y:S04]  /*39f0*/  STL [R1+0x3fc], R8 ;  /* 0x0003fc0801007387 */ /* 0x0083e80000100800 */
[----:B------:R3:W-:Y:S01]  /*3a00*/  STL [R1+0x400], R9 ;  /* 0x0004000901007387 */ /* 0x0007e20000100800 */
[----:B-1----:R-:W-:-:S03]  /*3a10*/  IADD3 R8, P0, R16, R2, RZ ;  /* 0x0000000210087210 */ /* 0x002fc60007f1e0ff */
[----:B------:R-:W2:Y:S02]  /*3a20*/  LDL.64 R24, [R1+0x468] ;  /* 0x0004680001187983 */ /* 0x000ea40000100a00 */
[----:B---3--:R-:W-:Y:S02]  /*3a30*/  IMAD.X R9, R17, 0x1, R3, P0 ;  /* 0x0000000111097824 */ /* 0x008fe400000e0603 */
[----:B------:R-:W3:Y:S04]  /*3a40*/  LDL.LU.64 R16, [R1+0xe80] ;  /* 0x000e800001107983 */ /* 0x000ee80000300a00 */
[----:B------:R-:W2:Y:S01]  /*3a50*/  @P1 LDG.E.U16 R12, [R8.64] ;  /* 0x00000004080c1981 */ /* 0x000ea2000c1e1500 */
[----:B----4-:R-:W-:Y:S01]  /*3a60*/  IADD3 R4, P2, R26, R2, RZ ;  /* 0x000000021a047210 */ /* 0x010fe20007f5e0ff */
[----:B0-----:R-:W-:-:S02]  /*3a70*/  IMAD.MOV.U32 R7, RZ, RZ, R27 ;  /* 0x000000ffff077224 */ /* 0x001fc400078e001b */
[----:B------:R-:W-:Y:S02]  /*3a80*/  IMAD.MOV.U32 R6, RZ, RZ, R26 ;  /* 0x000000ffff067224 */ /* 0x000fe400078e001a */
[----:B------:R-:W4:Y:S01]  /*3a90*/  LDL.LU.64 R26, [R1+0xe78] ;  /* 0x000e7800011a7983 */ /* 0x000f220000300a00 */
[----:B------:R-:W-:Y:S01]  /*3aa0*/  IMAD.X R5, R7, 0x1, R3, P2 ;  /* 0x0000000107057824 */ /* 0x000fe200010e0603 */
[----:B------:R-:W-:Y:S02]  /*3ab0*/  IADD3 R6, P3, R10, R2, RZ ;  /* 0x000000020a067210 */ /* 0x000fe40007f7e0ff */
[----:B---3--:R-:W-:Y:S01]  /*3ac0*/  PRMT R17, RZ, 0x7610, R17 ;  /* 0x00007610ff117816 */ /* 0x008fe20000000011 */
[----:B--2---:R-:W-:Y:S05]  /*3ad0*/  STL [R1+0x3f8], R12 ;  /* 0x0003f80c01007387 */ /* 0x004fea0000100800 */
[----:B------:R0:W2:Y:S01]  /*3ae0*/  @P1 LDG.E.U16 R17, [R4.64] ;  /* 0x0000000404111981 */ /* 0x0000a2000c1e1500 */
[----:B------:R-:W-:-:S03]  /*3af0*/  PRMT R16, RZ, 0x7610, R16 ;  /* 0x00007610ff107816 */ /* 0x000fc60000000010 */
[----:B------:R1:W-:Y:S01]  /*3b00*/  STL [R1+0x3f4], R13 ;  /* 0x0003f40d01007387 */ /* 0x0003e20000100800 */
[----:B0-----:R-:W-:Y:S02]  /*3b10*/  IMAD.MOV.U32 R4, RZ, RZ, R10 ;  /* 0x000000ffff047224 */ /* 0x001fe400078e000a */
[----:B------:R-:W-:Y:S02]  /*3b20*/  IMAD.MOV.U32 R5, RZ, RZ, R11 ;  /* 0x000000ffff057224 */ /* 0x000fe400078e000b */
[----:B------:R-:W3:Y:S02]  /*3b30*/  LDL.64 R10, [R1+0x478] ;  /* 0x00047800010a7983 */ /* 0x000ee40000100a00 */
[----:B------:R-:W-:Y:S02]  /*3b40*/  IMAD.X R7, R5, 0x1, R3, P3 ;  /* 0x0000000105077824 */ /* 0x000fe400018e0603 */
[----:B-1----:R-:W2:Y:S04]  /*3b50*/  LDL.64 R12, [R1+0x460] ;  /* 0x00046000010c7983 */ /* 0x002ea80000100a00 */
[----:B------:R2:W2:Y:S01]  /*3b60*/  @P1 LDG.E.U16 R16, [R6.64] ;  /* 0x0000000406101981 */ /* 0x0004a2000c1e1500 */
[----:B------:R-:W-:-:S02]  /*3b70*/  ISETP.GT.AND P0, PT, R0, 0x3, PT ;  /* 0x000000030000780c */ /* 0x000fc40003f04270 */
[-C--:B------:R-:W-:Y:S02]  /*3b80*/  IADD3 R4, P3, R24, R2.reuse, RZ ;  /* 0x0000000218047210 */ /* 0x080fe40007f7e0ff */
[----:B------:R-:W-:Y:S02]  /*3b90*/  IADD3 R8, P2, R14, R2, RZ ;  /* 0x000000020e087210 */ /* 0x000fe40007f5e0ff */
[----:B----4-:R-:W-:Y:S01]  /*3ba0*/  PRMT R26, RZ, 0x7610, R26 ;  /* 0x00007610ff1a7816 */ /* 0x010fe2000000001a */
[----:B------:R-:W-:Y:S01]  /*3bb0*/  IMAD.X R5, R25, 0x1, R3, P3 ;  /* 0x0000000119057824 */ /* 0x000fe200018e0603 */
[----:B------:R-:W-:Y:S01]  /*3bc0*/  PRMT R27, RZ, 0x7610, R27 ;  /* 0x00007610ff1b7816 */ /* 0x000fe2000000001b */
[----:B------:R-:W-:Y:S02]  /*3bd0*/  IMAD.X R9, R15, 0x1, R3, P2 ;  /* 0x000000010f097824 */ /* 0x000fe400010e0603 */
[----:B------:R-:W4:Y:S04]  /*3be0*/  LDL.LU.64 R14, [R1+0xe70] ;  /* 0x000e7000010e7983 */ /* 0x000f280000300a00 */
[----:B------:R3:W4:Y:S04]  /*3bf0*/  @P0 LDG.E.U16 R26, [R4.64] ;  /* 0x00000004041a0981 */ /* 0x000728000c1e1500 */
[----:B------:R0:W4:Y:S02]  /*3c00*/  @P0 LDG.E.U16 R27, [R8.64] ;  /* 0x00000004081b0981 */ /* 0x000124000c1e1500 */
[----:B0-----:R-:W-:-:S02]  /*3c10*/  PRMT R8, RZ, 0x7610, R8 ;  /* 0x00007610ff087816 */ /* 0x001fc40000000008 */
[----:B------:R-:W-:Y:S02]  /*3c20*/  PRMT R9, RZ, 0x7610, R9 ;  /* 0x00007610ff097816 */ /* 0x000fe40000000009 */
[-C--:B---3--:R-:W-:Y:S02]  /*3c30*/  IADD3 R4, P2, R10, R2.reuse, RZ ;  /* 0x000000020a047210 */ /* 0x088fe40007f5e0ff */
[----:B--2---:R-:W-:-:S03]  /*3c40*/  IADD3 R6, P1, R12, R2, RZ ;  /* 0x000000020c067210 */ /* 0x004fc60007f3e0ff */
[--C-:B------:R-:W-:Y:S01]  /*3c50*/  IMAD.X R5, R11, 0x1, R3.reuse, P2 ;  /* 0x000000010b057824 */ /* 0x100fe200010e0603 */
[----:B------:R-:W-:Y:S01]  /*3c60*/  STL [R1+0x3e8], R16 ;  /* 0x0003e81001007387 */ /* 0x000fe20000100800 */
[----:B------:R-:W-:-:S03]  /*3c70*/  IMAD.X R7, R13, 0x1, R3, P1 ;  /* 0x000000010d077824 */ /* 0x000fc600008e0603 */
[----:B------:R0:W-:Y:S04]  /*3c80*/  STL [R1+0x3f0], R17 ;  /* 0x0003f01101007387 */ /* 0x0001e80000100800 */
[----:B------:R-:W2:Y:S04]  /*3c90*/  @P0 LDG.E.U16 R8, [R4.64] ;  /* 0x0000000404080981 */ /* 0x000ea8000c1e1500 */
[----:B------:R-:W3:Y:S04]  /*3ca0*/  LDL.64 R24, [R1+0x488] ;  /* 0x0004880001187983 */ /* 0x000ee80000100a00 */
[----:B0-----:R-:W3:Y:S04]  /*3cb0*/  LDL.64 R16, [R1+0x490] ;  /* 0x0004900001107983 */ /* 0x001ee80000100a00 */
        /* <DEDUP_REMOVED lines=8> */
[----:B------:R-:W-:Y:S01]  /*3d40*/  PRMT R15, RZ, 0x7610, R15 ;  /* 0x00007610ff0f7816 */ /* 0x000fe2000000000f */
[----:B--2---:R0:W-:Y:S01]  /*3d50*/  STL [R1+0x3d8], R8 ;  /* 0x0003d80801007387 */ /* 0x0041e20000100800 */
[-C--:B---3--:R-:W-:Y:S02]  /*3d60*/  IADD3 R6, P2, R16, R2.reuse, RZ ;  /* 0x0000000210067210 */ /* 0x088fe40007f5e0ff */
[----:B0-----:R-:W-:Y:S01]  /*3d70*/  IADD3 R8, P0, R24, R2, RZ ;  /* 0x0000000218087210 */ /* 0x001fe20007f1e0ff */
[----:B------:R0:W-:Y:S02]  /*3d80*/  STL [R1+0x3dc], R9 ;  /* 0x0003dc0901007387 */ /* 0x0001e40000100800 */
[--C-:B------:R-:W-:Y:S02]  /*3d90*/  IMAD.X R7, R17, 0x1, R3.reuse, P2 ;  /* 0x0000000111077824 */ /* 0x100fe400010e0603 */
[----:B------:R-:W2:Y:S04]  /*3da0*/  LDL.64 R16, [R1+0x4a8] ;  /* 0x0004a80001107983 */ /* 0x000ea80000100a00 */
[----:B------:R1:W3:Y:S01]  /*3db0*/  @P1 LDG.E.U16 R15, [R6.64] ;  /* 0x00000004060f1981 */ /* 0x0002e2000c1e1500 */
[----:B0-----:R-:W-:-:S03]  /*3dc0*/  IMAD.X R9, R25, 0x1, R3, P0 ;  /* 0x0000000119097824 */ /* 0x001fc600000e0603 */
[----:B------:R-:W2:Y:S04]  /*3dd0*/  LDL.LU.64 R24, [R1+0xe68] ;  /* 0x000e680001187983 */ /* 0x000ea80000300a00 */
[----:B------:R-:W3:Y:S01]  /*3de0*/  @P1 LDG.E.U16 R14, [R8.64] ;  /* 0x00000004080e1981 */ /* 0x000ee2000c1e1500 */
[-C--:B----4-:R-:W-:Y:S01]  /*3df0*/  IADD3 R4, P2, R26, R2.reuse, RZ ;  /* 0x000000021a047210 */ /* 0x090fe20007f5e0ff */
[----:B-1----:R-:W-:Y:S02]  /*3e00*/  IMAD.MOV.U32 R7, RZ, RZ, R27 ;  /* 0x000000ffff077224 */ /* 0x002fe400078e001b */
[----:B------:R-:W-:Y:S02]  /*3e10*/  IMAD.MOV.U32 R6, RZ, RZ, R26 ;  /* 0x000000ffff067224 */ /* 0x000fe400078e001a */
[----:B------:R-:W4:Y:S01]  /*3e20*/  LDL.LU.64 R26, [R1+0xe60] ;  /* 0x000e6000011a7983 */ /* 0x000f220000300a00 */
[----:B------:R-:W-:Y:S01]  /*3e30*/  IMAD.X R5, R7, 0x1, R3, P2 ;  /* 0x0000000107057824 */ /* 0x000fe200010e0603 */
[----:B------:R-:W-:-:S02]  /*3e40*/  IADD3 R6, P3, R10, R2, RZ ;  /* 0x000000020a067210 */ /* 0x000fc40007f7e0ff */
[----:B--2---:R-:W-:Y:S01]  /*3e50*/  PRMT R25, RZ, 0x7610, R25 ;  /* 0x00007610ff197816 */ /* 0x004fe20000000019 */
[----:B---3--:R-:W-:Y:S05]  /*3e60*/  STL [R1+0x3d4], R14 ;  /* 0x0003d40e01007387 */ /* 0x008fea0000100800 */
        /* <DEDUP_REMOVED lines=372> */
[----:B------:R3:W3:Y:S04]  /*55b0*/  @P0 LDG.E.U16 R9, [R6.64] ;  /* 0x0000000406090981 */ /* 0x0006e8000c1e1500 */
[----:B----4-:R-:W-:Y:S04]  /*55c0*/  STL [R1+0x300], R26 ;  /* 0x0003001a01007387 */ /* 0x010fe80000100800 */
[----:B------:R0:W-:Y:S04]  /*55d0*/  STL [R1+0x304], R27 ;  /* 0x0003041b01007387 */ /* 0x0001e80000100800 */
[----:B------:R-:W4:Y:S04]  /*55e0*/  LDL.64 R14, [R1+0x658] ;  /* 0x00065800010e7983 */ /* 0x000f280000100a00 */
[----:B------:R-:W4:Y:S04]  /*55f0*/  LDL.64 R10, [R1+0x670] ;  /* 0x00067000010a7983 */ /* 0x000f280000100a00 */
[----:B0-----:R-:W4:Y:S04]  /*5600*/  LDL.64 R26, [R1+0x640] ;  /* 0x00064000011a7983 */ /* 0x001f280000100a00 */
[----:B--2---:R0:W-:Y:S01]  /*5610*/  STL [R1+0x2f8], R8 ;  /* 0x0002f80801007387 */ /* 0x0041e20000100800 */
[----:B---3--:R-:W-:-:S02]  /*5620*/  IADD3 R6, P2, R24, R2, RZ ;  /* 0x0000000218067210 */ /* 0x008fc40007f5e0ff */
[----:B0-----:R-:W-:Y:S01]  /*5630*/  IADD3 R8, P0, R16, R2, RZ ;  /* 0x0000000210087210 */ /* 0x001fe20007f1e0ff */
[----:B------:R0:W-:Y:S02]  /*5640*/  STL [R1+0x2fc], R9 ;  /* 0x0002fc0901007387 */ /* 0x0001e40000100800 */
[--C-:B------:R-:W-:Y:S02]  /*5650*/  IMAD.X R7, R25, 0x1, R3.reuse, P2 ;  /* 0x0000000119077824 */ /* 0x100fe400010e0603 */
[----:B------:R-:W2:Y:S01]  /*5660*/  LDL.64 R24, [R1+0x668] ;  /* 0x0006680001187983 */ /* 0x000ea20000100a00 */
[----:B0-----:R-:W-:-:S03]  /*5670*/  IMAD.X R9, R17, 0x1, R3, P0 ;  /* 0x0000000111097824 */ /* 0x001fc600000e0603 */
[----:B------:R-:W3:Y:S01]  /*5680*/  LDL.LU.64 R16, [R1+0xdc0] ;  /* 0x000dc00001107983 */ /* 0x000ee20000300a00 */
[----:B------:R-:W-:Y:S02]  /*5690*/  ISETP.GT.AND P1, PT, R0, 0x12, PT ;  /* 0x000000120000780c */ /* 0x000fe40003f24270 */
[----:B------:R-:W-:Y:S02]  /*56a0*/  PRMT R13, RZ, 0x7610, R13 ;  /* 0x00007610ff0d7816 */ /* 0x000fe4000000000d */
[----:B------:R-:W-:Y:S02]  /*56b0*/  PRMT R12, RZ, 0x7610, R12 ;  /* 0x00007610ff0c7816 */ /* 0x000fe4000000000c */
[----:B----4-:R-:W-:-:S07]  /*56c0*/  IADD3 R4, P2, R26, R2, RZ ;  /* 0x000000021a047210 */ /* 0x010fce0007f5e0ff */
[----:B------:R0:W4:Y:S04]  /*56d0*/  @P1 LDG.E.U16 R13, [R6.64] ;  /* 0x00000004060d1981 */ /* 0x000128000c1e1500 */
[----:B------:R1:W2:Y:S01]  /*56e0*/  @P1 LDG.E.U16 R12, [R8.64] ;  /* 0x00000004080c1981 */ /* 0x0002a2000c1e1500 */
[----:B0-----:R-:W-:-:S04]  /*56f0*/  IMAD.MOV.U32 R7, RZ, RZ, R27 ;  /* 0x000000ffff077224 */ /* 0x001fc800078e001b */
[----:B------:R-:W-:Y:S02]  /*5700*/  IMAD.X R5, R7, 0x1, R3, P2 ;  /* 0x0000000107057824 */ /* 0x000fe400010e0603 */
[----:B------:R-:W-:Y:S01]  /*5710*/  IMAD.MOV.U32 R6, RZ, RZ, R26 ;  /* 0x000000ffff067224 */ /* 0x000fe200078e001a */
[----:B------:R-:W-:Y:S01]  /*5720*/  IADD3 R6, P3, R14, R2, RZ ;  /* 0x000000020e067210 */ /* 0x000fe20007f7e0ff */
[----:B------:R-:W4:Y:S01]  /*5730*/  LDL.LU R26, [R1+0xdb8] ;  /* 0x000db800011a7983 */ /* 0x000f220000300800 */
[----:B---3--:R-:W-:Y:S02]  /*5740*/  PRMT R17, RZ, 0x7610, R17 ;  /* 0x00007610ff117816 */ /* 0x008fe40000000011 */
[----:B------:R-:W-:-:S04]  /*5750*/  PRMT R16, RZ, 0x7610, R16 ;  /* 0x00007610ff107816 */ /* 0x000fc80000000010 */
[----:B------:R0:W3:Y:S02]  /*5760*/  @P1 LDG.E.U16 R17, [R4.64] ;  /* 0x0000000404111981 */ /* 0x0000e4000c1e1500 */
[----:B0-----:R-:W-:-:S04]  /*5770*/  IMAD.MOV.U32 R5, RZ, RZ, R15 ;  /* 0x000000ffff057224 */ /* 0x001fc800078e000f */
[----:B------:R-:W-:-:S05]  /*5780*/  IMAD.X R7, R5, 0x1, R3, P3 ;  /* 0x0000000105077824 */ /* 0x000fca00018e0603 */
[----:B------:R-:W3:Y:S01]  /*5790*/  @P1 LDG.E.U16 R16, [R6.64] ;  /* 0x0000000406101981 */ /* 0x000ee2000c1e1500 */
[----:B-1----:R-:W-:Y:S01]  /*57a0*/  IADD3 R8, P2, R10, R2, RZ ;  /* 0x000000020a087210 */ /* 0x002fe20007f5e0ff */
[----:B------:R-:W-:Y:S02]  /*57b0*/  IMAD.MOV.U32 R4, RZ, RZ, R14 ;  /* 0x000000ffff047224 */ /* 0x000fe400078e000e */
[----:B--2---:R-:W-:Y:S02]  /*57c0*/  STL [R1+0x2f4], R12 ;  /* 0x0002f40c01007387 */ /* 0x004fe40000100800 */
[----:B------:R-:W-:Y:S02]  /*57d0*/  IMAD.X R9, R11, 0x1, R3, P2 ;  /* 0x000000010b097824 */ /* 0x000fe400010e0603 */
[----:B----4-:R0:W-:Y:S04]  /*57e0*/  STL [R1+0x2f0], R13 ;  /* 0x0002f00d01007387 */ /* 0x0101e80000100800 */
[----:B------:R-:W2:Y:S04]  /*57f0*/  LDL.64 R14, [R1+0x678] ;  /* 0x00067800010e7983 */ /* 0x000ea80000100a00 */
[----:B0-----:R-:W4:Y:S04]  /*5800*/  LDL.64 R12, [R1+0x660] ;  /* 0x00066000010c7983 */ /* 0x001f280000100a00 */
[----:B------:R-:W2:Y:S01]  /*5810*/  LDL.LU.64 R10, [R1+0xdb0] ;  /* 0x000db000010a7983 */ /* 0x000ea20000300a00 */
[----:B------:R-:W-:-:S02]  /*5820*/  ISETP.GT.AND P0, PT, R0, 0x13, PT ;  /* 0x000000130000780c */ /* 0x000fc40003f04270 */
[----:B------:R-:W-:-:S11]  /*5830*/  PRMT R26, RZ, 0x7610, R26 ;  /* 0x00007610ff1a7816 */ /* 0x000fd6000000001a */
[----:B------:R0:W4:Y:S04]  /*5840*/  @P0 LDG.E.U16 R26, [R8.64] ;  /* 0x00000004081a0981 */ /* 0x000128000c1e1500 */
[----:B---3--:R-:W-:Y:S04]  /*5850*/  STL [R1+0x2e8], R16 ;  /* 0x0002e81001007387 */ /* 0x008fe80000100800 */
[----:B------:R1:W-:Y:S04]  /*5860*/  STL [R1+0x2ec], R17 ;  /* 0x0002ec1101007387 */ /* 0x0003e80000100800 */
[----:B-1----:R-:W3:Y:S01]  /*5870*/  LDL.64 R16, [R1+0x690] ;  /* 0x0006900001107983 */ /* 0x002ee20000100a00 */
[----:B------:R-:W-:-:S05]  /*5880*/  IADD3 R4, P3, R24, R2, RZ ;  /* 0x0000000218047210 */ /* 0x000fca0007f7e0ff */
[----:B------:R-:W-:Y:S01]  /*5890*/  IMAD.X R5, R25, 0x1, R3, P3 ;  /* 0x0000000119057824 */ /* 0x000fe200018e0603 */
[----:B--2---:R-:W-:Y:S01]  /*58a0*/  PRMT R11, RZ, 0x7610, R11 ;  /* 0x00007610ff0b7816 */ /* 0x004fe2000000000b */
[----:B------:R-:W2:Y:S01]  /*58b0*/  LDL.64 R24, [R1+0x688] ;  /* 0x0006880001187983 */ /* 0x000ea20000100a00 */
[-C--:B----4-:R-:W-:Y:S02]  /*58c0*/  IADD3 R6, P1, R12, R2.reuse, RZ ;  /* 0x000000020c067210 */ /* 0x090fe40007f3e0ff */
[----:B------:R-:W-:Y:S02]  /*58d0*/  PRMT R10, RZ, 0x7610, R10 ;  /* 0x00007610ff0a7816 */ /* 0x000fe4000000000a */
[----:B------:R1:W4:Y:S01]  /*58e0*/  @P0 LDG.E.U16 R11, [R4.64] ;  /* 0x00000004040b0981 */ /* 0x000322000c1e1500 */
[----:B------:R-:W-:Y:S01]  /*58f0*/  IMAD.X R7, R13, 0x1, R3, P1 ;  /* 0x000000010d077824 */ /* 0x000fe200008e0603 */
[----:B0-----:R-:W-:Y:S02]  /*5900*/  PRMT R8, RZ, 0x7610, R8 ;  /* 0x00007610ff087816 */ /* 0x001fe40000000008 */
[----:B-1----:R-:W-:-:S02]  /*5910*/  IADD3 R4, P2, R14, R2, RZ ;  /* 0x000000020e047210 */ /* 0x002fc40007f5e0ff */
[----:B------:R3:W2:Y:S03]  /*5920*/  @P0 LDG.E.U16 R10, [R6.64] ;  /* 0x00000004060a0981 */ /* 0x0006a6000c1e1500 */
[----:B------:R-:W-:Y:S01]  /*5930*/  IMAD.X R5, R15, 0x1, R3, P2 ;  /* 0x000000010f057824 */ /* 0x000fe200010e0603 */
[----:B------:R-:W-:Y:S02]  /*5940*/  ISETP.GT.AND P1, PT, R0, 0x14, PT ;  /* 0x000000140000780c */ /* 0x000fe40003f24270 */
[----:B------:R-:W-:Y:S02]  /*5950*/  PRMT R9, RZ, 0x7610, R9 ;  /* 0x00007610ff097816 */ /* 0x000fe40000000009 */
[----:B------:R0:W4:Y:S04]  /*5960*/  @P0 LDG.E.U16 R8, [R4.64] ;  /* 0x0000000404080981 */ /* 0x000128000c1e1500 */
[----:B------:R1:W-:Y:S01]  /*5970*/  STL [R1+0x2e4], R26 ;  /* 0x0002e41a01007387 */ /* 0x0003e20000100800 */
[----:B0-----:R-:W-:-:S03]  /*5980*/  IMAD.MOV.U32 R5, RZ, RZ, R9 ;  /* 0x000000ffff057224 */ /* 0x001fc600078e0009 */
[----:B-1----:R-:W4:Y:S04]  /*5990*/  LDL.64 R26, [R1+0x680] ;  /* 0x00068000011a7983 */ /* 0x002f280000100a00 */
[----:B------:R-:W4:Y:S04]  /*59a0*/  LDL.LU.64 R12, [R1+0xda8] ;  /* 0x000da800010c7983 */ /* 0x000f280000300a00 */
[----:B------:R-:W4:Y:S01]  /*59b0*/  LDL.64 R14, [R1+0x698] ;  /* 0x00069800010e7983 */ /* 0x000f220000100a00 */
[----:B---3--:R-:W-:-:S05]  /*59c0*/  IADD3 R6, P2, R16, R2, RZ ;  /* 0x0000000210067210 */ /* 0x008fca0007f5e0ff */
[----:B------:R-:W-:-:S05]  /*59d0*/  IMAD.X R7, R17, 0x1, R3, P2 ;  /* 0x0000000111077824 */ /* 0x000fca00010e0603 */
[----:B------:R0:W3:Y:S04]  /*59e0*/  @P1 LDG.E.U16 R5, [R6.64] ;  /* 0x0000000406051981 */ /* 0x0000e8000c1e1500 */
[----:B--2---:R-:W-:Y:S04]  /*59f0*/  STL [R1+0x2dc], R10 ;  /* 0x0002dc0a01007387 */ /* 0x004fe80000100800 */
[----:B----4-:R1:W-:Y:S04]  /*5a00*/  STL [R1+0x2e0], R11 ;  /* 0x0002e00b01007387 */ /* 0x0103e80000100800 */
[----:B-1----:R-:W2:Y:S04]  /*5a10*/  LDL.64 R10, [R1+0x6b0] ;  /* 0x0006b000010a7983 */ /* 0x002ea80000100a00 */
[----:B------:R1:W-:Y:S04]  /*5a20*/  STL [R1+0x2d8], R8 ;  /* 0x0002d80801007387 */ /* 0x0003e80000100800 */
[----:B------:R-:W4:Y:S01]  /*5a30*/  LDL.64 R16, [R1+0x6a8] ;  /* 0x0006a80001107983 */ /* 0x000f220000100a00 */
[----:B-1----:R-:W-:-:S03]  /*5a40*/  IADD3 R8, P0, R24, R2, RZ ;  /* 0x0000000218087210 */ /* 0x002fc60007f1e0ff */
[----:B------:R1:W-:Y:S01]  /*5a50*/  STL.S16 [R1+0x2d0], R9 ;  /* 0x0002d00901007387 */ /* 0x0003e20000100600 */
[----:B------:R-:W-:Y:S02]  /*5a60*/  PRMT R13, RZ, 0x7610, R13 ;  /* 0x00007610ff0d7816 */ /* 0x000fe4000000000d */
[----:B------:R-:W-:Y:S02]  /*5a70*/  PRMT R12, RZ, 0x7610, R12 ;  /* 0x00007610ff0c7816 */ /* 0x000fe4000000000c */
[-C--:B------:R-:W-:Y:S01]  /*5a80*/  IADD3 R4, P2, R26, R2.reuse, RZ ;  /* 0x000000021a047210 */ /* 0x080fe20007f5e0ff */
[----:B-1----:R-:W-:Y:S02]  /*5a90*/  IMAD.X R9, R25, 0x1, R3, P0 ;  /* 0x0000000119097824 */ /* 0x002fe400000e0603 */
[----:B------:R-:W2:Y:S04]  /*5aa0*/  LDL.LU.64 R24, [R1+0xda0] ;  /* 0x000da00001187983 */ /* 0x000ea80000300a00 */
[----:B------:R1:W2:Y:S01]  /*5ab0*/  @P1 LDG.E.U16 R13, [R8.64] ;  /* 0x00000004080d1981 */ /* 0x0002a2000c1e1500 */
[----:B0-----:R-:W-:Y:S01]  /*5ac0*/  IADD3 R6, P3, R14, R2, RZ ;  /* 0x000000020e067210 */ /* 0x001fe20007f7e0ff */
[----:B-1----:R-:W-:Y:S01]  /*5ad0*/  IMAD.MOV.U32 R8, RZ, RZ, R12 ;  /* 0x000000ffff087224 */ /* 0x002fe200078e000c */
[----:B------:R-:W-:Y:S01]  /*5ae0*/  PRMT R9, RZ, 0x7610, R9 ;  /* 0x00007610ff097816 */ /* 0x000fe20000000009 */
[----:B---3--:R0:W-:Y:S02]  /*5af0*/  @P1 STL [R1+0x2d0], R5 ;  /* 0x0002d00501001387 */ /* 0x0081e40000100800 */
[----:B0-----:R-:W-:-:S02]  /*5b00*/  IMAD.X R5, R27, 0x1, R3, P2 ;  /* 0x000000011b057824 */ /* 0x001fc400010e0603 */
[----:B------:R-:W3:Y:S04]  /*5b10*/  LDL.LU.64 R26, [R1+0xd98] ;  /* 0x000d9800011a7983 */ /* 0x000ee80000300a00 */
[----:B------:R0:W3:Y:S02]  /*5b20*/  @P1 LDG.E.U16 R8, [R4.64] ;  /* 0x0000000404081981 */ /* 0x0000e4000c1e1500 */
[----:B0-----:R-:W-:-:S04]  /*5b30*/  IMAD.MOV.U32 R5, RZ, RZ, R15 ;  /* 0x000000ffff057224 */ /* 0x001fc800078e000f */
[----:B------:R-:W-:Y:S02]  /*5b40*/  IMAD.X R7, R5, 0x1, R3, P3 ;  /* 0x0000000105077824 */ /* 0x000fe400018e0603 */
[----:B------:R-:W-:-:S06]  /*5b50*/  IMAD.MOV.U32 R5, RZ, RZ, R9 ;  /* 0x000000ffff057224 */ /* 0x000fcc00078e0009 */
[----:B------:R-:W3:Y:S01]  /*5b60*/  @P1 LDG.E.U16 R5, [R6.64] ;  /* 0x0000000406051981 */ /* 0x000ee2000c1e1500 */
[----:B------:R-:W-:-:S03]  /*5b70*/  IMAD.MOV.U32 R4, RZ, RZ, R14 ;  /* 0x000000ffff047224 */ /* 0x000fc600078e000e */
[----:B------:R-:W-:Y:S01]  /*5b80*/  STL.S16 [R1+0x10c], R12 ;  /* 0x00010c0c01007387 */ /* 0x000fe20000100600 */
[----:B------:R-:W-:Y:S02]  /*5b90*/  ISETP.GT.AND P0, PT, R0, 0x15, PT ;  /* 0x000000150000780c */ /* 0x000fe40003f04270 */
[----:B----4-:R-:W-:Y:S01]  /*5ba0*/  IADD3 R4, P3, R16, R2, RZ ;  /* 0x0000000210047210 */ /* 0x010fe20007f7e0ff */
[----:B--2---:R0:W-:Y:S04]  /*5bb0*/  STL [R1+0x2d4], R13 ;  /* 0x0002d40d01007387 */ /* 0x0041e80000100800 */
[----:B------:R-:W2:Y:S04]  /*5bc0*/  LDL.64 R14, [R1+0x6b8] ;  /* 0x0006b800010e7983 */ /* 0x000ea80000100a00 */
[----:B0-----:R-:W4:Y:S04]  /*5bd0*/  LDL.64 R12, [R1+0x6a0] ;  /* 0x0006a000010c7983 */ /* 0x001f280000100a00 */
[----:B---3--:R0:W-:Y:S01]  /*5be0*/  @P1 STL [R1+0x10c], R8 ;  /* 0x00010c0801001387 */ /* 0x0081e20000100800 */
[----:B------:R-:W-:-:S03]  /*5bf0*/  PRMT R26, RZ, 0x7610, R26 ;  /* 0x00007610ff1a7816 */ /* 0x000fc6000000001a */
[----:B------:R1:W-:Y:S01]  /*5c00*/  STL.S16 [R1+0x108], R9 ;  /* 0x0001080901007387 */ /* 0x0003e20000100600 */
[----:B0-----:R-:W-:Y:S02]  /*5c10*/  IADD3 R8, P2, R10, R2, RZ ;  /* 0x000000020a087210 */ /* 0x001fe40007f5e0ff */
[----:B------:R-:W-:-:S03]  /*5c20*/  PRMT R27, RZ, 0x7610, R27 ;  /* 0x00007610ff1b7816 */ /* 0x000fc6000000001b */
[--C-:B-1----:R-:W-:Y:S02]  /*5c30*/  IMAD.X R9, R11, 0x1, R3.reuse, P2 ;  /* 0x000000010b097824 */ /* 0x102fe400010e0603 */
[----:B------:R-:W3:Y:S04]  /*5c40*/  LDL.64 R10, [R1+0x6d0] ;  /* 0x0006d000010a7983 */ /* 0x000ee80000100a00 */
[----:B------:R-:W2:Y:S04]  /*5c50*/  @P0 LDG.E.U16 R27, [R8.64] ;  /* 0x00000004081b0981 */ /* 0x000ea8000c1e1500 */
[----:B------:R0:W-:Y:S02]  /*5c60*/  @P1 STL [R1+0x108], R5 ;  /* 0x0001080501001387 */ /* 0x0001e40000100800 */
[----:B0-----:R-:W-:-:S02]  /*5c70*/  IMAD.X R5, R17, 0x1, R3, P3 ;  /* 0x0000000111057824 */ /* 0x001fc400018e0603 */
[----:B------:R-:W2:Y:S04]  /*5c80*/  LDL.64 R16, [R1+0x6c8] ;  /* 0x0006c80001107983 */ /* 0x000ea80000100a00 */
[----:B------:R-:W2:Y:S01]  /*5c90*/  @P0 LDG.E.U16 R26, [R4.64] ;  /* 0x00000004041a0981 */ /* 0x000ea2000c1e1500 */
[----:B----4-:R-:W-:-:S03]  /*5ca0*/  IADD3 R6, P1, R12, R2, RZ ;  /* 0x000000020c067210 */ /* 0x010fc60007f3e0ff */
[----:B--2---:R-:W-:Y:S04]  /*5cb0*/  STL [R1+0x100], R26 ;  /* 0x0001001a01007387 */ /* 0x004fe80000100800 */
[----:B------:R0:W-:Y:S04]  /*5cc0*/  STL [R1+0x104], R27 ;  /* 0x0001041b01007387 */ /* 0x0001e80000100800 */
[----:B0-----:R-:W2:Y:S04]  /*5cd0*/  LDL.64 R26, [R1+0x6c0] ;  /* 0x0006c000011a7983 */ /* 0x001ea80000100a00 */
[----:B------:R-:W4:Y:S01]  /*5ce0*/  LDL.LU R12, [R1+0xd90] ;  /* 0x000d9000010c7983 */ /* 0x000f220000300800 */
[----:B------:R-:W-:Y:S01]  /*5cf0*/  IADD3 R4, P2, R14, R2, RZ ;  /* 0x000000020e047210 */ /* 0x000fe20007f5e0ff */
[----:B------:R-:W-:Y:S01]  /*5d00*/  IMAD.X R7, R13, 0x1, R3, P1 ;  /* 0x000000010d077824 */ /* 0x000fe200008e0603 */
[----:B------:R-:W-:-:S03]  /*5d10*/  PRMT R8, RZ, 0x7610, R8 ;  /* 0x00007610ff087816 */ /* 0x000fc60000000008 */
[----:B------:R-:W-:Y:S01]  /*5d20*/  IMAD.X R5, R15, 0x1, R3, P2 ;  /* 0x000000010f057824 */ /* 0x000fe200010e0603 */
[----:B------:R-:W-:-:S04]  /*5d30*/  ISETP.GT.AND P1, PT, R0, 0x16, PT ;  /* 0x000000160000780c */ /* 0x000fc80003f24270 */
[----:B------:R0:W2:Y:S01]  /*5d40*/  @P0 LDG.E.U16 R8, [R4.64] ;  /* 0x0000000404080981 */ /* 0x0000a2000c1e1500 */
[----:B------:R-:W-:-:S05]  /*5d50*/  PRMT R9, RZ, 0x7610, R9 ;  /* 0x00007610ff097816 */ /* 0x000fca0000000009 */
[----:B0-----:R-:W-:Y:S01]  /*5d60*/  IMAD.MOV.U32 R5, RZ, RZ, R9 ;  /* 0x000000ffff057224 */ /* 0x001fe200078e0009 */
[----:B----4-:R-:W-:-:S06]  /*5d70*/  PRMT R12, RZ, 0x7610, R12 ;  /* 0x00007610ff0c7816 */ /* 0x010fcc000000000c */
[----:B------:R3:W4:Y:S02]  /*5d80*/  @P0 LDG.E.U16 R12, [R6.64] ;  /* 0x00000004060c0981 */ /* 0x000724000c1e1500 */
[----:B---3--:R-:W-:-:S05]  /*5d90*/  IADD3 R6, P2, R10, R2, RZ ;  /* 0x000000020a067210 */ /* 0x008fca0007f5e0ff */
[----:B------:R-:W-:-:S05]  /*5da0*/  IMAD.X R7, R11, 0x1, R3, P2 ;  /* 0x000000010b077824 */ /* 0x000fca00010e0603 */
[----:B------:R-:W3:Y:S01]  /*5db0*/  @P1 LDG.E.U16 R5, [R6.64] ;  /* 0x0000000406051981 */ /* 0x000ee2000c1e1500 */
[----:B------:R-:W-:Y:S02]  /*5dc0*/  PRMT R25, RZ, 0x7610, R25 ;  /* 0x00007610ff197816 */ /* 0x000fe40000000019 */
[----:B------:R-:W-:Y:S02]  /*5dd0*/  PRMT R24, RZ, 0x7610, R24 ;  /* 0x00007610ff187816 */ /* 0x000fe40000000018 */
[-C--:B--2---:R-:W-:Y:S01]  /*5de0*/  IADD3 R4, P2, R26, R2.reuse, RZ ;  /* 0x000000021a047210 */ /* 0x084fe20007f5e0ff */
[----:B----4-:R0:W-:Y:S04]  /*5df0*/  STL [R1+0xfc], R12 ;  /* 0x0000fc0c01007387 */ /* 0x0101e80000100800 */
[----:B------:R-:W2:Y:S04]  /*5e00*/  LDL.64 R14, [R1+0x6f0] ;  /* 0x0006f000010e7983 */ /* 0x000ea80000100a00 */
[----:B0-----:R-:W4:Y:S04]  /*5e10*/  LDL.64 R12, [R1+0x6d8] ;  /* 0x0006d800010c7983 */ /* 0x001f280000100a00 */
[----:B------:R0:W-:Y:S04]  /*5e20*/  STL [R1+0xf8], R8 ;  /* 0x0000f80801007387 */ /* 0x0001e80000100800 */
[----:B------:R-:W2:Y:S01]  /*5e30*/  LDL.64 R10, [R1+0x6e8] ;  /* 0x0006e800010a7983 */ /* 0x000ea20000100a00 */
[----:B0-----:R-:W-:-:S03]  /*5e40*/  IADD3 R8, P0, R16, R2, RZ ;  /* 0x0000000210087210 */ /* 0x001fc60007f1e0ff */
[----:B------:R0:W-:Y:S02]  /*5e50*/  STL.S16 [R1+0xf0], R9 ;  /* 0x0000f00901007387 */ /* 0x0001e40000100600 */
[----:B0-----:R-:W-:Y:S02]  /*5e60*/  IMAD.X R9, R17, 0x1, R3, P0 ;  /* 0x0000000111097824 */ /* 0x001fe400000e0603 */
[----:B------:R-:W2:Y:S04]  /*5e70*/  LDL.LU.64 R16, [R1+0xd88] ;  /* 0x000d880001107983 */ /* 0x000ea80000300a00 */
[----:B------:R0:W2:Y:S04]  /*5e80*/  @P1 LDG.E.U16 R25, [R8.64] ;  /* 0x0000000408191981 */ /* 0x0000a8000c1e1500 */
[----:B---3--:R1:W-:Y:S01]  /*5e90*/  @P1 STL [R1+0xf0], R5 ;  /* 0x0000f00501001387 */ /* 0x0083e20000100800 */
[----:B0-----:R-:W-:-:S02]  /*5ea0*/  IMAD.MOV.U32 R8, RZ, RZ, R24 ;  /* 0x000000ffff087224 */ /* 0x001fc400078e0018 */
[----:B-1----:R-:W-:-:S05]  /*5eb0*/  IMAD.X R5, R27, 0x1, R3, P2 ;  /* 0x000000011b057824 */ /* 0x002fca00010e0603 */
[----:B------:R0:W3:Y:S01]  /*5ec0*/  @P1 LDG.E.U16 R8, [R4.64] ;  /* 0x0000000404081981 */ /* 0x0000e2000c1e1500 */
[----:B------:R-:W-:-:S03]  /*5ed0*/  PRMT R9, RZ, 0x7610, R9 ;  /* 0x00007610ff097816 */ /* 0x000fc60000000009 */
[----:B------:R-:W-:Y:S02]  /*5ee0*/  STL.S16 [R1+0xbc], R24 ;  /* 0x0000bc1801007387 */ /* 0x000fe40000100600 */
[----:B0-----:R-:W-:Y:S01]  /*5ef0*/  IMAD.MOV.U32 R5, RZ, RZ, R9 ;  /* 0x000000ffff057224 */ /* 0x001fe200078e0009 */
[----:B----4-:R-:W-:-:S05]  /*5f00*/  IADD3 R6, P3, R12, R2, RZ ;  /* 0x000000020c067210 */ /* 0x010fca0007f7e0ff */
[----:B------:R-:W-:-:S05]  /*5f10*/  IMAD.X R7, R13, 0x1, R3, P3 ;  /* 0x000000010d077824 */ /* 0x000fca00018e0603 */
[----:B------:R-:W4:Y:S04]  /*5f20*/  @P1 LDG.E.U16 R5, [R6.64] ;  /* 0x0000000406051981 */ /* 0x000f28000c1e1500 */
[----:B--2---:R0:W-:Y:S04]  /*5f30*/  STL [R1+0xf4], R25 ;  /* 0x0000f41901007387 */ /* 0x0041e80000100800 */
[----:B------:R-:W2:Y:S04]  /*5f40*/  LDL.64 R26, [R1+0x6f8] ;  /* 0x0006f800011a7983 */ /* 0x000ea80000100a00 */
[----:B0-----:R-:W2:Y:S04]  /*5f50*/  LDL.64 R24, [R1+0x6e0] ;  /* 0x0006e00001187983 */ /* 0x001ea80000100a00 */
[----:B---3--:R0:W-:Y:S04]  /*5f60*/  @P1 STL [R1+0xbc], R8 ;  /* 0x0000bc0801001387 */ /* 0x0081e80000100800 */
[----:B------:R-:W3:Y:S01]  /*5f70*/  LDL.64 R12, [R1+0x710] ;  /* 0x00071000010c7983 */ /* 0x000ee20000100a00 */
[----:B------:R-:W-:-:S02]  /*5f80*/  ISETP.GT.AND P0, PT, R0, 0x17, PT ;  /* 0x000000170000780c */ /* 0x000fc40003f04270 */
[-C--:B------:R-:W-:Y:S02]  /*5f90*/  IADD3 R4, P3, R10, R2.reuse, RZ ;  /* 0x000000020a047210 */ /* 0x080fe40007f7e0ff */
[----:B0-----:R-:W-:Y:S01]  /*5fa0*/  IADD3 R8, P2, R14, R2, RZ ;  /* 0x000000020e087210 */ /* 0x001fe20007f5e0ff */
[----:B------:R0:W-:Y:S01]  /*5fb0*/  STL.S16 [R1+0xb8], R9 ;  /* 0x0000b80901007387 */ /* 0x0001e20000100600 */
[----:B------:R-:W-:Y:S02]  /*5fc0*/  PRMT R21, RZ, 0x7610, R21 ;  /* 0x00007610ff157816 */ /* 0x000fe40000000015 */
[----:B------:R-:W-:Y:S02]  /*5fd0*/  PRMT R23, RZ, 0x7610, R23 ;  /* 0x00007610ff177816 */ /* 0x000fe40000000017 */
[----:B------:R-:W-:Y:S01]  /*5fe0*/  PRMT R17, RZ, 0x7610, R17 ;  /* 0x00007610ff117816 */ /* 0x000fe20000000011 */
[--C-:B0-----:R-:W-:Y:S02]  /*5ff0*/  IMAD.X R9, R15, 0x1, R3.reuse, P2 ;  /* 0x000000010f097824 */ /* 0x101fe400010e0603 */
[----:B------:R-:W3:Y:S04]  /*6000*/  LDL.LU.64 R14, [R1+0xd80] ;  /* 0x000d8000010e7983 */ /* 0x000ee80000300a00 */
[----:B------:R3:W3:Y:S04]  /*6010*/  @P0 LDG.E.U16 R23, [R8.64] ;  /* 0x0000000408170981 */ /* 0x0006e8000c1e1500 */
[----:B----4-:R0:W-:Y:S02]  /*6020*/  @P1 STL [R1+0xb8], R5 ;  /* 0x0000b80501001387 */ /* 0x0101e40000100800 */
[----:B0-----:R-:W-:-:S02]  /*6030*/  IMAD.X R5, R11, 0x1, R3, P3 ;  /* 0x000000010b057824 */ /* 0x001fc400018e0603 */
[----:B------:R-:W4:Y:S04]  /*6040*/  LDL.LU.64 R10, [R1+0xd78] ;  /* 0x000d7800010a7983 */ /* 0x000f280000300a00 */
[----:B------:R0:W4:Y:S01]  /*6050*/  @P0 LDG.E.U16 R21, [R4.64] ;  /* 0x0000000404150981 */ /* 0x000122000c1e1500 */
[-C--:B--2---:R-:W-:Y:S02]  /*6060*/  IADD3 R6, P2, R24, R2.reuse, RZ ;  /* 0x0000000218067210 */ /* 0x084fe40007f5e0ff */
[----:B0-----:R-:W-:-:S03]  /*6070*/  IADD3 R4, P3, R26, R2, RZ ;  /* 0x000000021a047210 */ /* 0x001fc60007f7e0ff */
[--C-:B------:R-:W-:Y:S02]  /*6080*/  IMAD.X R7, R25, 0x1, R3.reuse, P2 ;  /* 0x0000000119077824 */ /* 0x100fe400010e0603 */
[----:B------:R-:W-:Y:S01]  /*6090*/  IMAD.X R5, R27, 0x1, R3, P3 ;  /* 0x000000011b057824 */ /* 0x000fe200018e0603 */
[----:B------:R-:W2:Y:S04]  /*60a0*/  LDL.64 R24, [R1+0x700] ;  /* 0x0007000001187983 */ /* 0x000ea80000100a00 */
[----:B------:R0:W2:Y:S01]  /*60b0*/  @P0 LDG.E.U16 R17, [R6.64] ;  /* 0x0000000406110981 */ /* 0x0000a2000c1e1500 */
[----:B---3--:R-:W-:-:S03]  /*60c0*/  IADD3 R8, P2, R12, R2, RZ ;  /* 0x000000020c087210 */ /* 0x008fc60007f5e0ff */
[----:B------:R-:W3:Y:S02]  /*60d0*/  LDL.64 R26, [R1+0x718] ;  /* 0x00071800011a7983 */ /* 0x000ee40000100a00 */
[----:B------:R-:W-:Y:S02]  /*60e0*/  IMAD.X R9, R13, 0x1, R3, P2 ;  /* 0x000000010d097824 */ /* 0x000fe400010e0603 */
[----:B0-----:R-:W2:Y:S04]  /*60f0*/  LDL.64 R6, [R1+0x708] ;  /* 0x0007080001067983 */ /* 0x001ea80000100a00 */
[----:B------:R-:W3:Y:S01]  /*6100*/  LDL.LU.64 R12, [R1+0xd70] ;  /* 0x000d7000010c7983 */ /* 0x000ee20000300a00 */
[----:B------:R-:W-:Y:S02]  /*6110*/  ISETP.GT.AND P1, PT, R0, 0x18, PT ;  /* 0x000000180000780c */ /* 0x000fe40003f24270 */
[----:B------:R-:W-:-:S02]  /*6120*/  PRMT R29, RZ, 0x7610, R29 ;  /* 0x00007610ff1d7816 */ /* 0x000fc4000000001d */
[----:B------:R-:W-:-:S04]  /*6130*/  PRMT R16, RZ, 0x7610, R16 ;  /* 0x00007610ff107816 */ /* 0x000fc80000000010 */
[----:B------:R2:W4:Y:S05]  /*6140*/  @P0 LDG.E.U16 R29, [R4.64] ;  /* 0x00000004041d0981 */ /* 0x00052a000c1e1500 */
[----:B------:R-:W4:Y:S01]  /*6150*/  @P1 LDG.E.U16 R16, [R8.64] ;  /* 0x0000000408101981 */ /* 0x000f22000c1e1500 */
[----:B--2---:R-:W-:Y:S02]  /*6160*/  IADD3 R4, P0, R6, R2, RZ ;  /* 0x0000000206047210 */ /* 0x004fe40007f1e0ff */
[----:B---3--:R-:W-:-:S03]  /*6170*/  PRMT R13, RZ, 0x7610, R13 ;  /* 0x00007610ff0d7816 */ /* 0x008fc6000000000d */
[----:B------:R-:W-:Y:S01]  /*6180*/  IMAD.X R5, R7, 0x1, R3, P0 ;  /* 0x0000000107057824 */ /* 0x000fe200000e0603 */
[----:B------:R-:W-:-:S04]  /*6190*/  IADD3 R6, P0, R24, R2, RZ ;  /* 0x0000000218067210 */ /* 0x000fc80007f1e0ff */
[----:B------:R0:W2:Y:S01]  /*61a0*/  @P1 LDG.E.U16 R13, [R4.64] ;  /* 0x00000004040d1981 */ /* 0x0000a2000c1e1500 */
[----:B------:R-:W-:Y:S01]  /*61b0*/  PRMT R12, RZ, 0x7610, R12 ;  /* 0x00007610ff0c7816 */ /* 0x000fe2000000000c */
[----:B0-----:R-:W-:-:S04]  /*61c0*/  IMAD.MOV.U32 R5, RZ, RZ, R25 ;  /* 0x000000ffff057224 */ /* 0x001fc800078e0019 */
[----:B------:R-:W-:-:S05]  /*61d0*/  IMAD.X R7, R5, 0x1, R3, P0 ;  /* 0x0000000105077824 */ /* 0x000fca00000e0603 */
[----:B------:R-:W3:Y:S04]  /*61e0*/  @P1 LDG.E.U16 R12, [R6.64] ;  /* 0x00000004060c1981 */ /* 0x000ee8000c1e1500 */
[----:B----4-:R-:W-:Y:S04]  /*61f0*/  STL [R1+0xcdc], R29 ;  /* 0x000cdc1d01007387 */ /* 0x010fe80000100800 */
[----:B------:R-:W-:Y:S04]  /*6200*/  STL [R1+0x74], R16 ;  /* 0x0000741001007387 */ /* 0x000fe80000100800 */
[----:B------:R0:W-:Y:S04]  /*6210*/  STL [R1+0x7c], R17 ;  /* 0x00007c1101007387 */ /* 0x0001e80000100800 */
[----:B0-----:R-:W4:Y:S01]  /*6220*/  LDL.64 R16, [R1+0x730] ;  /* 0x0007300001107983 */ /* 0x001f220000100a00 */
[----:B------:R-:W-:-:S03]  /*6230*/  IMAD.MOV.U32 R4, RZ, RZ, R24 ;  /* 0x000000ffff047224 */ /* 0x000fc600078e0018 */
[----:B------:R-:W4:Y:S04]  /*6240*/  LDL.64 R24, [R1+0x728] ;  /* 0x0007280001187983 */ /* 0x000f280000100a00 */
[----:B------:R-:W-:Y:S04]  /*6250*/  STL [R1+0xb4], R23 ;  /* 0x0000b41701007387 */ /* 0x000fe80000100800 */
[----:B------:R-:W-:Y:S04]  /*6260*/  STL [R1+0xb0], R21 ;  /* 0x0000b01501007387 */ /* 0x000fe80000100800 */
[----:B---3--:R-:W-:Y:S04]  /*6270*/  STL [R1+0x3c], R12 ;  /* 0x00003c0c01007387 */ /* 0x008fe80000100800 */
[----:B--2---:R0:W-:Y:S04]  /*6280*/  STL [R1+0x70], R13 ;  /* 0x0000700d01007387 */ /* 0x0041e80000100800 */
[----:B0-----:R-:W2:Y:S01]  /*6290*/  LDL.64 R12, [R1+0x720] ;  /* 0x00072000010c7983 */ /* 0x001ea20000100a00 */
[----:B------:R-:W-:-:S02]  /*62a0*/  IADD3 R4, P0, R26, R2, RZ ;  /* 0x000000021a047210 */ /* 0x000fc40007f1e0ff */
[----:B------:R-:W-:-:S03]  /*62b0*/  PRMT R19, RZ, 0x7610, R19 ;  /* 0x00007610ff137816 */ /* 0x000fc60000000013 */
[----:B------:R-:W-:Y:S01]  /*62c0*/  IMAD.X R5, R27, 0x1, R3, P0 ;  /* 0x000000011b057824 */ /* 0x000fe200000e0603 */
[----:B------:R-:W-:Y:S01]  /*62d0*/  ISETP.GT.AND P2, PT, R0, 0x19, PT ;  /* 0x000000190000780c */ /* 0x000fe20003f44270 */
[----:B------:R-:W3:Y:S04]  /*62e0*/  LDL.64 R26, [R1+0x738] ;  /* 0x00073800011a7983 */ /* 0x000ee80000100a00 */
[----:B------:R4:W3:Y:S01]  /*62f0*/  @P1 LDG.E.U16 R19, [R4.64] ;  /* 0x0000000404131981 */ /* 0x0008e2000c1e1500 */
[----:B------:R-:W-:Y:S02]  /*6300*/  PRMT R15, RZ, 0x7610, R15 ;  /* 0x00007610ff0f7816 */ /* 0x000fe4000000000f */
[----:B----4-:R-:W-:-:S05]  /*6310*/  IADD3 R4, P0, R16, R2, RZ ;  /* 0x0000000210047210 */ /* 0x010fca0007f1e0ff */
[----:B------:R-:W-:Y:S01]  /*6320*/  IMAD.X R5, R17, 0x1, R3, P0 ;  /* 0x0000000111057824 */ /* 0x000fe200000e0603 */
[----:B------:R-:W-:Y:S01]  /*6330*/  PRMT R11, RZ, 0x7610, R11 ;  /* 0x00007610ff0b7816 */ /* 0x000fe2000000000b */
[----:B------:R-:W4:Y:S04]  /*6340*/  LDL.64 R16, [R1+0x750] ;  /* 0x0007500001107983 */ /* 0x000f280000100a00 */
[----:B------:R0:W4:Y:S02]  /*6350*/  @P2 LDG.E.U16 R15, [R4.64] ;  /* 0x00000004040f2981 */ /* 0x000124000c1e1500 */
[----:B0-----:R-:W-:-:S05]  /*6360*/  IADD3 R4, P0, R24, R2, RZ ;  /* 0x0000000218047210 */ /* 0x001fca0007f1e0ff */
[----:B------:R-:W-:Y:S01]  /*6370*/  IMAD.X R5, R25, 0x1, R3, P0 ;  /* 0x0000000119057824 */ /* 0x000fe200000e0603 */
[----:B------:R-:W-:Y:S01]  /*6380*/  PRMT R10, RZ, 0x7610, R10 ;  /* 0x00007610ff0a7816 */ /* 0x000fe2000000000a */
[----:B------:R-:W4:Y:S04]  /*6390*/  LDL.64 R24, [R1+0x748] ;  /* 0x0007480001187983 */ /* 0x000f280000100a00 */
[----:B------:R2:W4:Y:S02]  /*63a0*/  @P2 LDG.E.U16 R11, [R4.64] ;  /* 0x00000004040b2981 */ /* 0x000524000c1e1500 */
[----:B--2---:R-:W-:-:S05]  /*63b0*/  IADD3 R4, P0, R12, R2, RZ ;  /* 0x000000020c047210 */ /* 0x004fca0007f1e0ff */
[----:B------:R-:W-:Y:S01]  /*63c0*/  IMAD.X R5, R13, 0x1, R3, P0 ;  /* 0x000000010d057824 */ /* 0x000fe200000e0603 */
[----:B------:R-:W-:Y:S01]  /*63d0*/  PRMT R14, RZ, 0x7610, R14 ;  /* 0x00007610ff0e7816 */ /* 0x000fe2000000000e */
[----:B------:R-:W2:Y:S04]  /*63e0*/  LDL.LU.64 R12, [R1+0xd68] ;  /* 0x000d6800010c7983 */ /* 0x000ea80000300a00 */
[----:B------:R3:W2:Y:S02]  /*63f0*/  @P2 LDG.E.U16 R10, [R4.64] ;  /* 0x00000004040a2981 */ /* 0x0006a4000c1e1500 */
[----:B---3--:R-:W-:-:S05]  /*6400*/  IADD3 R4, P0, R26, R2, RZ ;  /* 0x000000021a047210 */ /* 0x008fca0007f1e0ff */
[----:B------:R-:W-:-:S05]  /*6410*/  IMAD.X R5, R27, 0x1, R3, P0 ;  /* 0x000000011b057824 */ /* 0x000fca00000e0603 */
[----:B------:R0:W3:Y:S01]  /*6420*/  @P2 LDG.E.U16 R14, [R4.64] ;  /* 0x00000004040e2981 */ /* 0x0000e2000c1e1500 */
[----:B------:R-:W-:-:S03]  /*6430*/  ISETP.GT.AND P1, PT, R0, 0x1a, PT ;  /* 0x0000001a0000780c */ /* 0x000fc60003f24270 */
[----:B--2---:R-:W-:Y:S04]  /*6440*/  STL [R1+0x2c], R10 ;  /* 0x00002c0a01007387 */ /* 0x004fe80000100800 */
[----:B----4-:R1:W-:Y:S04]  /*6450*/  STL [R1+0x30], R11 ;  /* 0x0000300b01007387 */ /* 0x0103e80000100800 */
[----:B-1----:R-:W2:Y:S04]  /*6460*/  LDL.64 R10, [R1+0x740] ;  /* 0x00074000010a7983 */ /* 0x002ea80000100a00 */
[----:B------:R-:W4:Y:S01]  /*6470*/  LDL.LU.64 R26, [R1+0xd60] ;  /* 0x000d6000011a7983 */ /* 0x000f220000300a00 */
[----:B0-----:R-:W-:-:S03]  /*6480*/  IADD3 R4, P0, R16, R2, RZ ;  /* 0x0000000210047210 */ /* 0x001fc60007f1e0ff */
[----:B---3--:R-:W-:Y:S04]  /*6490*/  STL [R1+0x28], R14 ;  /* 0x0000280e01007387 */ /* 0x008fe80000100800 */
[----:B------:R0:W-:Y:S01]  /*64a0*/  STL [R1+0x34], R15 ;  /* 0x0000340f01007387 */ /* 0x0001e20000100800 */
[----:B------:R-:W-:Y:S01]  /*64b0*/  PRMT R13, RZ, 0x7610, R13 ;  /* 0x00007610ff0d7816 */ /* 0x000fe2000000000d */
[----:B------:R-:W-:-:S05]  /*64c0*/  IMAD.X R5, R17, 0x1, R3, P0 ;  /* 0x0000000111057824 */ /* 0x000fca00000e0603 */
[----:B------:R1:W3:Y:S04]  /*64d0*/  @P1 LDG.E.U16 R13, [R4.64] ;  /* 0x00000004040d1981 */ /* 0x0002e8000c1e1500 */
[----:B0-----:R-:W3:Y:S01]  /*64e0*/  LDL.64 R14, [R1+0x758] ;  /* 0x00075800010e7983 */ /* 0x001ee20000100a00 */
[----:B------:R-:W-:-:S03]  /*64f0*/  PRMT R12, RZ, 0x7610, R12 ;  /* 0x00007610ff0c7816 */ /* 0x000fc6000000000c */
[----:B------:R-:W-:Y:S01]  /*6500*/  STL [R1+0x38], R19 ;  /* 0x0000381301007387 */ /* 0x000fe20000100800 */
[----:B-1----:R-:W-:-:S03]  /*6510*/  IADD3 R4, P0, R24, R2, RZ ;  /* 0x0000000218047210 */ /* 0x002fc60007f1e0ff */
[----:B------:R-:W4:Y:S02]  /*6520*/  LDL.64 R16, [R1+0x770] ;  /* 0x0007700001107983 */ /* 0x000f240000100a00 */
[----:B------:R-:W-:Y:S01]  /*6530*/  IMAD.X R5, R25, 0x1, R3, P0 ;  /* 0x0000000119057824 */ /* 0x000fe200000e0603 */
[----:B------:R-:W-:Y:S01]  /*6540*/  PRMT R18, RZ, 0x7610, R18 ;  /* 0x00007610ff127816 */ /* 0x000fe20000000012 */
[----:B------:R-:W4:Y:S04]  /*6550*/  LDL.LU.64 R24, [R1+0xd58] ;  /* 0x000d580001187983 */ /* 0x000f280000300a00 */
[----:B------:R2:W4:Y:S02]  /*6560*/  @P1 LDG.E.U16 R12, [R4.64] ;  /* 0x00000004040c1981 */ /* 0x000524000c1e1500 */
[----:B--2---:R-:W-:-:S05]  /*6570*/  IADD3 R4, P0, R10, R2, RZ ;  /* 0x000000020a047210 */ /* 0x004fca0007f1e0ff */
[----:B------:R-:W-:-:S05]  /*6580*/  IMAD.X R5, R11, 0x1, R3, P0 ;  /* 0x000000010b057824 */ /* 0x000fca00000e0603 */
[----:B------:R3:W2:Y:S01]  /*6590*/  @P1 LDG.E.U16 R18, [R4.64] ;  /* 0x0000000404121981 */ /* 0x0006a2000c1e1500 */
[----:B------:R-:W-:Y:S02]  /*65a0*/  PRMT R20, RZ, 0x7610, R20 ;  /* 0x00007610ff147816 */ /* 0x000fe40000000014 */
[----:B---3--:R-:W-:-:S05]  /*65b0*/  IADD3 R4, P0, R14, R2, RZ ;  /* 0x000000020e047210 */ /* 0x008fca0007f1e0ff */
[----:B------:R-:W-:-:S05]  /*65c0*/  IMAD.X R5, R15, 0x1, R3, P0 ;  /* 0x000000010f057824 */ /* 0x000fca00000e0603 */
[----:B------:R4:W3:Y:S01]  /*65d0*/  @P1 LDG.E.U16 R20, [R4.64] ;  /* 0x0000000404141981 */ /* 0x0008e2000c1e1500 */
[----:B------:R-:W-:Y:S02]  /*65e0*/  ISETP.GT.AND P1, PT, R0, 0x1b, PT ;  /* 0x0000001b0000780c */ /* 0x000fe40003f24270 */
[----:B------:R-:W-:Y:S02]  /*65f0*/  PRMT R22, RZ, 0x7610, R22 ;  /* 0x00007610ff167816 */ /* 0x000fe40000000016 */
[----:B----4-:R-:W-:Y:S01]  /*6600*/  IADD3 R4, P0, R16, R2, RZ ;  /* 0x0000000210047210 */ /* 0x010fe20007f1e0ff */
[----:B------:R-:W-:Y:S04]  /*6610*/  STL [R1+0x20], R12 ;  /* 0x0000200c01007387 */ /* 0x000fe80000100800 */
[----:B------:R-:W-:Y:S01]  /*6620*/  IMAD.X R5, R17, 0x1, R3, P0 ;  /* 0x0000000111057824 */ /* 0x000fe200000e0603 */
[----:B------:R0:W-:Y:S04]  /*6630*/  STL [R1+0x24], R13 ;  /* 0x0000240d01007387 */ /* 0x0001e80000100800 */
[----:B------:R-:W4:Y:S04]  /*6640*/  @P1 LDG.E.U16 R22, [R4.64] ;  /* 0x0000000404161981 */ /* 0x000f28000c1e1500 */
[----:B0-----:R-:W4:Y:S04]  /*6650*/  LDL.64 R12, [R1+0x768] ;  /* 0x00076800010c7983 */ /* 0x001f280000100a00 */
[----:B------:R-:W4:Y:S04]  /*6660*/  LDL.LU.64 R10, [R1+0xd50] ;  /* 0x000d5000010a7983 */ /* 0x000f280000300a00 */
[----:B--2---:R0:W-:Y:S04]  /*6670*/  STL [R1+0x1c], R18 ;  /* 0x00001c1201007387 */ /* 0x0041e80000100800 */
[----:B0-----:R-:W2:Y:S04]  /*6680*/  LDL.64 R18, [R1+0x760] ;  /* 0x0007600001127983 */ /* 0x001ea80000100a00 */
[----:B------:R-:W2:Y:S04]  /*6690*/  LDL.LU.64 R14, [R1+0xd48] ;  /* 0x000d4800010e7983 */ /* 0x000ea80000300a00 */
[----:B---3--:R0:W-:Y:S04]  /*66a0*/  STL [R1+0x18], R20 ;  /* 0x0000181401007387 */ /* 0x0081e80000100800 */
[----:B0-----:R-:W3:Y:S04]  /*66b0*/  LDL.64 R20, [R1+0x778] ;  /* 0x0007780001147983 */ /* 0x001ee80000100a00 */
[----:B------:R-:W3:Y:S01]  /*66c0*/  LDL.LU.64 R16, [R1+0xd40] ;  /* 0x000d400001107983 */ /* 0x000ee20000300a00 */
[----:B------:R-:W-:-:S03]  /*66d0*/  PRMT R7, RZ, 0x7610, R7 ;  /* 0x00007610ff077816 */ /* 0x000fc60000000007 */
[----:B----4-:R0:W-:Y:S01]  /*66e0*/  STL [R1+0xc], R22 ;  /* 0x00000c1601007387 */ /* 0x0101e20000100800 */
[----:B------:R-:W-:-:S03]  /*66f0*/  IADD3 R4, P0, R12, R2, RZ ;  /* 0x000000020c047210 */ /* 0x000fc60007f1e0ff */
[----:B0-----:R-:W4:Y:S02]  /*6700*/  LDL.64 R22, [R1+0x790] ;  /* 0x0007900001167983 */ /* 0x001f240000100a00 */
[----:B------:R-:W-:Y:S02]  /*6710*/  IMAD.X R5, R13, 0x1, R3, P0 ;  /* 0x000000010d057824 */ /* 0x000fe400000e0603 */
[----:B------:R-:W4:Y:S04]  /*6720*/  LDL.64 R12, [R1+0x788] ;  /* 0x00078800010c7983 */ /* 0x000f280000100a00 */
[----:B------:R2:W4:Y:S01]  /*6730*/  @P1 LDG.E.U16 R7, [R4.64] ;  /* 0x0000000404071981 */ /* 0x000522000c1e1500 */
[----:B------:R-:W-:Y:S02]  /*6740*/  PRMT R6, RZ, 0x7610, R6 ;  /* 0x00007610ff067816 */ /* 0x000fe40000000006 */
        /* <DEDUP_REMOVED lines=8> */
[----:B------:R-:W-:Y:S02]  /*67d0*/  ISETP.GT.AND P1, PT, R0, 0x1c, PT ;  /* 0x0000001c0000780c */ /* 0x000fe40003f24270 */
[----:B------:R-:W-:Y:S02]  /*67e0*/  PRMT R27, RZ, 0x7610, R27 ;  /* 0x00007610ff1b7816 */ /* 0x000fe4000000001b */
[----:B----4-:R-:W-:-:S05]  /*67f0*/  IADD3 R4, P0, R22, R2, RZ ;  /* 0x0000000216047210 */ /* 0x010fca0007f1e0ff */
[----:B------:R-:W-:-:S05]  /*6800*/  IMAD.X R5, R23, 0x1, R3, P0 ;  /* 0x0000000117057824 */ /* 0x000fca00000e0603 */
[----:B------:R0:W4:Y:S01]  /*6810*/  @P1 LDG.E.U16 R27, [R4.64] ;  /* 0x00000004041b1981 */ /* 0x000122000c1e1500 */
[----:B------:R-:W-:Y:S02]  /*6820*/  PRMT R26, RZ, 0x7610, R26 ;  /* 0x00007610ff1a7816 */ /* 0x000fe4000000001a */
[----:B0-----:R-:W-:-:S05]  /*6830*/  IADD3 R4, P0, R12, R2, RZ ;  /* 0x000000020c047210 */ /* 0x001fca0007f1e0ff */
[----:B------:R-:W-:-:S05]  /*6840*/  IMAD.X R5, R13, 0x1, R3, P0 ;  /* 0x000000010d057824 */ /* 0x000fca00000e0603 */
[----:B------:R-:W3:Y:S04]  /*6850*/  @P1 LDG.E.U16 R26, [R4.64] ;  /* 0x00000004041a1981 */ /* 0x000ee8000c1e1500 */
[----:B--2---:R-:W-:Y:S04]  /*6860*/  STL [R1+0x4], R6 ;  /* 0x0000040601007387 */ /* 0x004fe80000100800 */
[----:B------:R0:W-:Y:S04]  /*6870*/  STL [R1+0x8], R7 ;  /* 0x0000080701007387 */ /* 0x0001e80000100800 */
[----:B0-----:R-:W2:Y:S04]  /*6880*/  LDL.64 R6, [R1+0x780] ;  /* 0x0007800001067983 */ /* 0x001ea80000100a00 */
[----:B------:R-:W2:Y:S04]  /*6890*/  LDL.LU.64 R20, [R1+0xd30] ;  /* 0x000d300001147983 */ /* 0x000ea80000300a00 */
[----:B------:R-:W2:Y:S01]  /*68a0*/  LDL.LU.64 R22, [R1+0xd28] ;  /* 0x000d280001167983 */ /* 0x000ea20000300a00 */
[----:B------:R-:W-:-:S03]  /*68b0*/  PRMT R25, RZ, 0x7610, R25 ;  /* 0x00007610ff197816 */ /* 0x000fc60000000019 */
[----:B----4-:R-:W-:Y:S04]  /*68c0*/  STL [R1+0xd0c], R27 ;  /* 0x000d0c1b01007387 */ /* 0x010fe80000100800 */
[----:B---3--:R0:W-:Y:S01]  /*68d0*/  STL [R1+0xd10], R26 ;  /* 0x000d101a01007387 */ /* 0x0081e20000100800 */
[----:B------:R-:W-:-:S03]  /*68e0*/  PRMT R24, RZ, 0x7610, R24 ;  /* 0x00007610ff187816 */ /* 0x000fc60000000018 */
[----:B------:R-:W3:Y:S04]  /*68f0*/  LDL.64 R12, [R1+0x7a8] ;  /* 0x0007a800010c7983 */ /* 0x000ee80000100a00 */
[----:B0-----:R-:W4:Y:S01]  /*6900*/  LDL.64 R26, [R1+0x798] ;  /* 0x00079800011a7983 */ /* 0x001f220000100a00 */
[----:B--2---:R-:W-:-:S05]  /*6910*/  IADD3 R4, P0, R6, R2, RZ ;  /* 0x0000000206047210 */ /* 0x004fca0007f1e0ff */
[----:B------:R-:W-:-:S05]  /*6920*/  IMAD.X R5, R7, 0x1, R3, P0 ;  /* 0x0000000107057824 */ /* 0x000fca00000e0603 */
[----:B------:R-:W2:Y:S01]  /*6930*/  @P1 LDG.E.U16 R25, [R4.64] ;  /* 0x0000000404191981 */ /* 0x000ea2000c1e1500 */
[----:B----4-:R-:W-:-:S05]  /*6940*/  IADD3 R6, P0, R26, R2, RZ ;  /* 0x000000021a067210 */ /* 0x010fca0007f1e0ff */
[----:B------:R-:W-:-:S05]  /*6950*/  IMAD.X R7, R27, 0x1, R3, P0 ;  /* 0x000000011b077824 */ /* 0x000fca00000e0603 */
[----:B------:R0:W4:Y:S04]  /*6960*/  @P1 LDG.E.U16 R24, [R6.64] ;  /* 0x0000000406181981 */ /* 0x000128000c1e1500 */
[----:B--2---:R-:W-:Y:S04]  /*6970*/  STL [R1+0xd14], R25 ;  /* 0x000d141901007387 */ /* 0x004fe80000100800 */
[----:B0-----:R-:W2:Y:S04]  /*6980*/  LDL.64 R6, [R1+0x7b0] ;  /* 0x0007b00001067983 */ /* 0x001ea80000100a00 */
[----:B------:R-:W3:Y:S01]  /*6990*/  LDL.64 R26, [R1+0x7a0] ;  /* 0x0007a000011a7983 */ /* 0x000ee20000100a00 */
[----:B------:R-:W-:-:S02]  /*69a0*/  ISETP.GT.AND P1, PT, R0, 0x1d, PT ;  /* 0x0000001d0000780c */ /* 0x000fc40003f24270 */
[----:B------:R-:W-:Y:S02]  /*69b0*/  PRMT R9, RZ, 0x7610, R9 ;  /* 0x00007610ff097816 */ /* 0x000fe40000000009 */
[----:B------:R-:W-:Y:S02]  /*69c0*/  PRMT R10, RZ, 0x7610, R10 ;  /* 0x00007610ff0a7816 */ /* 0x000fe4000000000a */
[----:B------:R-:W-:Y:S02]  /*69d0*/  PRMT R11, RZ, 0x7610, R11 ;  /* 0x00007610ff0b7816 */ /* 0x000fe4000000000b */
[----:B--2---:R-:W-:-:S05]  /*69e0*/  IADD3 R4, P0, R6, R2, RZ ;  /* 0x0000000206047210 */ /* 0x004fca0007f1e0ff */
[----:B------:R-:W-:-:S05]  /*69f0*/  IMAD.X R5, R7, 0x1, R3, P0 ;  /* 0x0000000107057824 */ /* 0x000fca00000e0603 */
[----:B------:R3:W2:Y:S02]  /*6a00*/  @P1 LDG.E.U16 R9, [R4.64] ;  /* 0x0000000404091981 */ /* 0x0006a4000c1e1500 */
[----:B---3--:R-:W-:-:S05]  /*6a10*/  IADD3 R4, P0, R12, R2, RZ ;  /* 0x000000020c047210 */ /* 0x008fca0007f1e0ff */
[----:B------:R-:W-:-:S05]  /*6a20*/  IMAD.X R5, R13, 0x1, R3, P0 ;  /* 0x000000010d057824 */ /* 0x000fca00000e0603 */
[----:B------:R0:W3:Y:S02]  /*6a30*/  @P1 LDG.E.U16 R10, [R4.64] ;  /* 0x00000004040a1981 */ /* 0x0000e4000c1e1500 */
[----:B0-----:R-:W-:-:S05]  /*6a40*/  IADD3 R4, P0, R26, R2, RZ ;  /* 0x000000021a047210 */ /* 0x001fca0007f1e0ff */
[----:B------:R-:W-:-:S05]  /*6a50*/  IMAD.X R5, R27, 0x1, R3, P0 ;  /* 0x000000011b057824 */ /* 0x000fca00000e0603 */
[----:B------:R-:W3:Y:S04]  /*6a60*/  @P1 LDG.E.U16 R11, [R4.64] ;  /* 0x00000004040b1981 */ /* 0x000ee8000c1e1500 */
[----:B----4-:R0:W-:Y:S04]  /*6a70*/  STL [R1+0xd18], R24 ;  /* 0x000d181801007387 */ /* 0x0101e80000100800 */
[----:B------:R-:W4:Y:S04]  /*6a80*/  LDL.64 R6, [R1+0x7b8] ;  /* 0x0007b80001067983 */ /* 0x000f280000100a00 */
[----:B------:R-:W-:Y:S04]  /*6a90*/  STL [R1], R29 ;  /* 0x0000001d01007387 */ /* 0x000fe80000100800 */
[----:B--2---:R-:W-:Y:S04]  /*6aa0*/  STL [R1+0xd1c], R9 ;  /* 0x000d1c0901007387 */ /* 0x004fe80000100800 */
[----:B------:R-:W2:Y:S01]  /*6ab0*/  LDL.64 R12, [R1+0x7d0] ;  /* 0x0007d000010c7983 */ /* 0x000ea20000100a00 */
[----:B------:R-:W-:-:S03]  /*6ac0*/  PRMT R8, RZ, 0x7610, R8 ;  /* 0x00007610ff087816 */ /* 0x000fc60000000008 */
[----:B---3--:R-:W-:Y:S04]  /*6ad0*/  STL [R1+0xd20], R10 ;  /* 0x000d200a01007387 */ /* 0x008fe80000100800 */
[----:B------:R1:W-:Y:S04]  /*6ae0*/  STL [R1+0xd24], R11 ;  /* 0x000d240b01007387 */ /* 0x0003e80000100800 */
[----:B0-----:R-:W3:Y:S01]  /*6af0*/  LDL.64 R24, [R1+0x7c0] ;  /* 0x0007c00001187983 */ /* 0x001ee20000100a00 */
[----:B----4-:R-:W-:-:S03]  /*6b00*/  IADD3 R4, P0, R6, R2, RZ ;  /* 0x0000000206047210 */ /* 0x010fc60007f1e0ff */
[----:B------:R-:W4:Y:S04]  /*6b10*/  LDL.64 R26, [R1+0x7d8] ;  /* 0x0007d800011a7983 */ /* 0x000f280000100a00 */
[----:B-1----:R-:W3:Y:S01]  /*6b20*/  LDL.64 R10, [R1+0x7c8] ;  /* 0x0007c800010a7983 */ /* 0x002ee20000100a00 */
[----:B------:R-:W-:-:S05]  /*6b30*/  IMAD.X R5, R7, 0x1, R3, P0 ;  /* 0x0000000107057824 */ /* 0x000fca00000e0603 */
[----:B------:R0:W4:Y:S01]  /*6b40*/  @P1 LDG.E.U16 R8, [R4.64] ;  /* 0x0000000404081981 */ /* 0x000122000c1e1500 */
[----:B------:R-:W-:Y:S02]  /*6b50*/  ISETP.GT.AND P1, PT, R0, 0x1e, PT ;  /* 0x0000001e0000780c */ /* 0x000fe40003f24270 */
[----:B0-----:R-:W-:Y:S02]  /*6b60*/  PRMT R5, RZ, 0x7610, R5 ;  /* 0x00007610ff057816 */ /* 0x001fe40000000005 */
[----:B--2---:R-:W-:-:S05]  /*6b70*/  IADD3 R6, P0, R12, R2, RZ ;  /* 0x000000020c067210 */ /* 0x004fca0007f1e0ff */
[----:B------:R-:W-:-:S05]  /*6b80*/  IMAD.X R7, R13, 0x1, R3, P0 ;  /* 0x000000010d077824 */ /* 0x000fca00000e0603 */
[----:B------:R0:W2:Y:S02]  /*6b90*/  @P1 LDG.E.U16 R5, [R6.64] ;  /* 0x0000000406051981 */ /* 0x0000a4000c1e1500 */
[----:B0-----:R-:W-:Y:S02]  /*6ba0*/  PRMT R6, RZ, 0x7610, R6 ;  /* 0x00007610ff067816 */ /* 0x001fe40000000006 */
[----:B------:R-:W-:Y:S02]  /*6bb0*/  PRMT R7, RZ, 0x7610, R7 ;  /* 0x00007610ff077816 */ /* 0x000fe40000000007 */
[----:B---3--:R-:W-:-:S05]  /*6bc0*/  IADD3 R12, P0, R10, R2, RZ ;  /* 0x000000020a0c7210 */ /* 0x008fca0007f1e0ff */
[----:B------:R-:W-:-:S05]  /*6bd0*/  IMAD.X R13, R11, 0x1, R3, P0 ;  /* 0x000000010b0d7824 */ /* 0x000fca00000e0603 */
[----:B------:R0:W3:Y:S02]  /*6be0*/  @P1 LDG.E.U16 R6, [R12.64] ;  /* 0x000000040c061981 */ /* 0x0000e4000c1e1500 */
[----:B0-----:R-:W-:-:S05]  /*6bf0*/  IADD3 R12, P0, R24, R2, RZ ;  /* 0x00000002180c7210 */ /* 0x001fca0007f1e0ff */
[----:B------:R-:W-:-:S05]  /*6c00*/  IMAD.X R13, R25, 0x1, R3, P0 ;  /* 0x00000001190d7824 */ /* 0x000fca00000e0603 */
[----:B------:R4:W3:Y:S01]  /*6c10*/  @P1 LDG.E.U16 R7, [R12.64] ;  /* 0x000000040c071981 */ /* 0x0008e2000c1e1500 */
[----:B------:R-:W-:Y:S02]  /*6c20*/  PRMT R4, RZ, 0x7610, R4 ;  /* 0x00007610ff047816 */ /* 0x000fe40000000004 */
[----:B----4-:R-:W-:-:S05]  /*6c30*/  IADD3 R12, P0, R26, R2, RZ ;  /* 0x000000021a0c7210 */ /* 0x010fca0007f1e0ff */
[----:B------:R-:W-:-:S05]  /*6c40*/  IMAD.X R13, R27, 0x1, R3, P0 ;  /* 0x000000011b0d7824 */ /* 0x000fca00000e0603 */
[----:B------:R-:W4:Y:S04]  /*6c50*/  @P1 LDG.E.U16 R4, [R12.64] ;  /* 0x000000040c041981 */ /* 0x000f28000c1e1500 */
[----:B--2---:R-:W-:Y:S04]  /*6c60*/  STL [R1+0xce0], R5 ;  /* 0x000ce00501007387 */ /* 0x004fe80000100800 */
[----:B------:R-:W2:Y:S04]  /*6c70*/  LDL.64 R10, [R1+0x7f0] ;  /* 0x0007f000010a7983 */ /* 0x000ea80000100a00 */
[----:B---3--:R-:W-:Y:S04]  /*6c80*/  STL [R1+0xce4], R6 ;  /* 0x000ce40601007387 */ /* 0x008fe80000100800 */
[----:B------:R-:W3:Y:S04]  /*6c90*/  LDL.64 R24, [R1+0x7e8] ;  /* 0x0007e80001187983 */ /* 0x000ee80000100a00 */
[----:B------:R0:W-:Y:S04]  /*6ca0*/  STL [R1+0xce8], R7 ;  /* 0x000ce80701007387 */ /* 0x0001e80000100800 */
[----:B0-----:R-:W3:Y:S04]  /*6cb0*/  LDL.64 R6, [R1+0x7e0] ;  /* 0x0007e00001067983 */ /* 0x001ee80000100a00 */
[----:B----4-:R-:W-:Y:S01]  /*6cc0*/  STL [R1+0xcec], R4 ;  /* 0x000cec0401007387 */ /* 0x010fe20000100800 */
[----:B--2---:R-:W-:-:S05]  /*6cd0*/  IADD3 R12, P0, R10, R2, RZ ;  /* 0x000000020a0c7210 */ /* 0x004fca0007f1e0ff */
[----:B------:R-:W-:Y:S02]  /*6ce0*/  IMAD.X R13, R11, 0x1, R3, P0 ;  /* 0x000000010b0d7824 */ /* 0x000fe400000e0603 */
[----:B------:R-:W2:Y:S01]  /*6cf0*/  LDL.64 R10, [R1+0x7f8] ;  /* 0x0007f800010a7983 */ /* 0x000ea20000100a00 */
[----:B------:R-:W-:Y:S02]  /*6d00*/  ISETP.GT.AND P1, PT, R0, 0x1f, PT ;  /* 0x0000001f0000780c */ /* 0x000fe40003f24270 */
[----:B------:R-:W-:Y:S02]  /*6d10*/  PRMT R14, RZ, 0x7610, R14 ;  /* 0x00007610ff0e7816 */ /* 0x000fe4000000000e */
[----:B------:R-:W-:-:S09]  /*6d20*/  PRMT R15, RZ, 0x7610, R15 ;  /* 0x00007610ff0f7816 */ /* 0x000fd2000000000f */
[----:B------:R3:W4:Y:S01]  /*6d30*/  @P1 LDG.E.U16 R14, [R12.64] ;  /* 0x000000040c0e1981 */ /* 0x000722000c1e1500 */
        /* <DEDUP_REMOVED lines=8> */
[----:B--2---:R-:W-:-:S05]  /*6dc0*/  IADD3 R12, P0, R10, R2, RZ ;  /* 0x000000020a0c7210 */ /* 0x004fca0007f1e0ff */
[----:B------:R-:W-:-:S05]  /*6dd0*/  IMAD.X R13, R11, 0x1, R3, P0 ;  /* 0x000000010b0d7824 */ /* 0x000fca00000e0603 */
[----:B------:R0:W2:Y:S04]  /*6de0*/  @P1 LDG.E.U16 R17, [R12.64] ;  /* 0x000000040c111981 */ /* 0x0000a8000c1e1500 */
[----:B------:R-:W1:Y:S04]  /*6df0*/  S2R R29, SR_TID.X ;  /* 0x00000000001d7919 */ /* 0x000e680000002100 */
[----:B----4-:R-:W-:Y:S01]  /*6e00*/  STL [R1+0xcf0], R14 ;  /* 0x000cf00e01007387 */ /* 0x010fe20000100800 */
[----:B0-----:R-:W-:Y:S01]  /*6e10*/  PRMT R12, RZ, 0x7610, R12 ;  /* 0x00007610ff0c7816 */ /* 0x001fe2000000000c */
[----:B------:R-:W-:-:S02]  /*6e20*/  IMAD.MOV.U32 R10, RZ, RZ, R21 ;  /* 0x000000ffff0a7224 */ /* 0x000fc400078e0015 */
[----:B------:R-:W-:Y:S01]  /*6e30*/  IMAD.MOV.U32 R11, RZ, RZ, R20 ;  /* 0x000000ffff0b7224 */ /* 0x000fe200078e0014 */
[----:B-1----:R-:W-:Y:S01]  /*6e40*/  LOP3.LUT R7, R29, 0x1f, RZ, 0xc0, !PT ;  /* 0x0000001f1d077812 */ /* 0x002fe200078ec0ff */
[----:B------:R-:W-:Y:S03]  /*6e50*/  BAR.SYNC.DEFER_BLOCKING 0x0 ;  /* 0x0000000000007b1d */ /* 0x000fe60000010000 */
[----:B------:R-:W-:-:S03]  /*6e60*/  ISETP.GE.AND P2, PT, R7, R0, PT ;  /* 0x000000000700720c */ /* 0x000fc60003f46270 */
[----:B---3--:R0:W-:Y:S04]  /*6e70*/  STL [R1+0xcf4], R15 ;  /* 0x000cf40f01007387 */ /* 0x0081e80000100800 */
[----:B------:R-:W3:Y:S04]  /*6e80*/  LDL.LU R6, [R1+0x10] ;  /* 0x0000100001067983 */ /* 0x000ee80000300800 */
[----:B------:R-:W4:Y:S01]  /*6e90*/  LDL.LU R5, [R1+0x14] ;  /* 0x0000140001057983 */ /* 0x000f220000300800 */
[----:B0-----:R-:W-:Y:S01]  /*6ea0*/  IMAD R15, R7, c[0x0][0x18c], RZ ;  /* 0x00006300070f7a24 */ /* 0x001fe200078e02ff */
[----:B------:R-:W-:-:S02]  /*6eb0*/  PRMT R13, RZ, 0x7610, R13 ;  /* 0x00007610ff0d7816 */ /* 0x000fc4000000000d */
[----:B------:R-:W-:Y:S04]  /*6ec0*/  STL [R1+0xcf8], R16 ;  /* 0x000cf81001007387 */ /* 0x000fe80000100800 */
[----:B------:R0:W-:Y:S04]  /*6ed0*/  STL [R1+0xa18], R0 ;  /* 0x000a180001007387 */ /* 0x0001e80000100800 */
[----:B------:R-:W3:Y:S04]  /*6ee0*/  LDL.LU R4, [R1+0x284] ;  /* 0x0002840001047983 */ /* 0x000ee80000300800 */
[----:B0-----:R-:W3:Y:S04]  /*6ef0*/  LDL.LU R0, [R1+0x288] ;  /* 0x0002880001007983 */ /* 0x001ee80000300800 */
[----:B------:R0:W-:Y:S02]  /*6f00*/  STL.64 [R1+0x850], R2 ;  /* 0x0008500201007387 */ /* 0x0001e40000100a00 */
[----:B0-----:R-:W-:-:S02]  /*6f10*/  IMAD.MOV.U32 R2, RZ, RZ, R19 ;  /* 0x000000ffff027224 */ /* 0x001fc400078e0013 */
[----:B------:R-:W-:-:S04]  /*6f20*/  IMAD.MOV.U32 R3, RZ, RZ, R18 ;  /* 0x000000ffff037224 */ /* 0x000fc800078e0012 */
[----:B------:R-:W-:-:S05]  /*6f30*/  IMAD.WIDE R18, R15, 0x2, R2 ;  /* 0x000000020f127825 */ /* 0x000fca00078e0202 */
[----:B------:R0:W3:Y:S02]  /*6f40*/  @!P2 LDG.E.U16 R12, [R18.64] ;  /* 0x00000004120ca981 */ /* 0x0000e4000c1e1500 */
[----:B0-----:R-:W-:-:S05]  /*6f50*/  IMAD.WIDE R18, R15, 0x2, R10 ;  /* 0x000000020f127825 */ /* 0x001fca00078e020a */
[----:B------:R0:W4:Y:S02]  /*6f60*/  @!P2 LDG.E.U16 R13, [R18.64] ;  /* 0x00000004120da981 */ /* 0x000124000c1e1500 */
[----:B0-----:R-:W-:Y:S02]  /*6f70*/  PRMT R18, RZ, 0x7610, R18 ;  /* 0x00007610ff127816 */ /* 0x001fe40000000012 */
[----:B--2---:R-:W-:Y:S04]  /*6f80*/  STL [R1+0xcfc], R17 ;  /* 0x000cfc1101007387 */ /* 0x004fe80000100800 */
[----:B------:R0:W-:Y:S02]  /*6f90*/  STL.64 [R1+0x858], R2 ;  /* 0x0008580201007387 */ /* 0x0001e40000100a00 */
[----:B0-----:R-:W-:-:S02]  /*6fa0*/  IMAD.MOV.U32 R2, RZ, RZ, R23 ;  /* 0x000000ffff027224 */ /* 0x001fc400078e0017 */
[----:B------:R-:W-:-:S04]  /*6fb0*/  IMAD.MOV.U32 R3, RZ, RZ, R22 ;  /* 0x000000ffff037224 */ /* 0x000fc800078e0016 */
[----:B------:R-:W-:-:S05]  /*6fc0*/  IMAD.WIDE R20, R15, 0x2, R2 ;  /* 0x000000020f147825 */ /* 0x000fca00078e0202 */
[----:B------:R-:W2:Y:S04]  /*6fd0*/  @!P2 LDG.E.U16 R18, [R20.64] ;  /* 0x000000041412a981 */ /* 0x000ea8000c1e1500 */
[----:B---3--:R-:W-:Y:S04]  /*6fe0*/  STL [R1+0xd00], R12 ;  /* 0x000d000c01007387 */ /* 0x008fe80000100800 */
[----:B------:R0:W-:Y:S04]  /*6ff0*/  STL.64 [R1+0x2a8], R10 ;  /* 0x0002a80a01007387 */ /* 0x0001e80000100a00 */
[----:B0-----:R-:W3:Y:S04]  /*7000*/  LDL.LU R10, [R1+0x28c] ;  /* 0x00028c00010a7983 */ /* 0x001ee80000300800 */
[----:B------:R-:W3:Y:S04]  /*7010*/  LDL.LU R9, [R1+0x290] ;  /* 0x0002900001097983 */ /* 0x000ee80000300800 */
[----:B----4-:R-:W-:Y:S04]  /*7020*/  STL [R1+0xd04], R13 ;  /* 0x000d040d01007387 */ /* 0x010fe80000100800 */
[----:B------:R0:W-:Y:S02]  /*7030*/  STL.64 [R1+0x2a0], R2 ;  /* 0x0002a00201007387 */ /* 0x0001e40000100a00 */
[----:B0-----:R-:W-:-:S02]  /*7040*/  IMAD.MOV.U32 R2, RZ, RZ, R5 ;  /* 0x000000ffff027224 */ /* 0x001fc400078e0005 */
[----:B------:R-:W-:Y:S02]  /*7050*/  IMAD.MOV.U32 R3, RZ, RZ, R6 ;  /* 0x000000ffff037224 */ /* 0x000fe400078e0006 */
[----:B------:R-:W-:Y:S01]  /*7060*/  IMAD.MOV.U32 R6, RZ, RZ, R0 ;  /* 0x000000ffff067224 */ /* 0x000fe200078e0000 */
[----:B--2---:R-:W-:Y:S04]  /*7070*/  STL [R1+0xd08], R18 ;  /* 0x000d081201007387 */ /* 0x004fe80000100800 */
[----:B------:R-:W2:Y:S04]  /*7080*/  LDL.LU R29, [R1+0x280] ;  /* 0x00028000011d7983 */ /* 0x000ea80000300800 */
[----:B------:R-:W-:Y:S04]  /*7090*/  STL.64 [R1+0x860], R2 ;  /* 0x0008600201007387 */ /* 0x000fe80000100a00 */
[----:B------:R-:W4:Y:S04]  /*70a0*/  LDL.LU R5, [R1+0x800] ;  /* 0x0008000001057983 */ /* 0x000f280000300800 */
[----:B------:R-:W2:Y:S01]  /*70b0*/  LDL.LU R0, [R1+0x804] ;  /* 0x0008040001007983 */ /* 0x000ea20000300800 */
[----:B------:R-:W-:Y:S01]  /*70c0*/  IMAD.MOV.U32 R7, RZ, RZ, R4 ;  /* 0x000000ffff077224 */ /* 0x000fe200078e0004 */
[----:B------:R-:W-:Y:S01]  /*70d0*/  PRMT R19, RZ, 0x7610, R19 ;  /* 0x00007610ff137816 */ /* 0x000fe20000000013 */
[----:B------:R-:W-:-:S03]  /*70e0*/  IMAD.WIDE R20, R15, 0x2, R2 ;  /* 0x000000020f147825 */ /* 0x000fc600078e0202 */
[----:B------:R0:W-:Y:S01]  /*70f0*/  STL.64 [R1+0x298], R6 ;  /* 0x0002980601007387 */ /* 0x0001e20000100a00 */
[----:B------:R-:W-:-:S03]  /*7100*/  IMAD.WIDE R22, R15, 0x2, R6 ;  /* 0x000000020f167825 */ /* 0x000fc600078e0206 */
[----:B------:R-:W2:Y:S04]  /*7110*/  LDL.LU R14, [R1+0x414] ;  /* 0x00041400010e7983 */ /* 0x000ea80000300800 */
[----:B------:R-:W2:Y:S04]  /*7120*/  LDL.LU R4, [R1+0x410] ;  /* 0x0004100001047983 */ /* 0x000ea80000300800 */
[----:B0-----:R-:W2:Y:S04]  /*7130*/  LDL.LU R7, [R1+0x40c] ;  /* 0x00040c0001077983 */ /* 0x001ea80000300800 */
[----:B------:R-:W2:Y:S04]  /*7140*/  LDL.LU R6, [R1+0x38c] ;  /* 0x00038c0001067983 */ /* 0x000ea80000300800 */
[----:B------:R-:W2:Y:S04]  /*7150*/  LDL.LU R13, [R1+0x808] ;  /* 0x00080800010d7983 */ /* 0x000ea80000300800 */
[----:B------:R0:W2:Y:S04]  /*7160*/  @!P2 LDG.E.U16 R19, [R20.64] ;  /* 0x000000041413a981 */ /* 0x0000a8000c1e1500 */
[----:B------:R-:W2:Y:S04]  /*7170*/  LDL.LU R12, [R1+0x80c] ;  /* 0x00080c00010c7983 */ /* 0x000ea80000300800 */
[----:B------:R-:W2:Y:S01]  /*7180*/  LDL.LU R11, [R1+0x394] ;  /* 0x00039400010b7983 */ /* 0x000ea20000300800 */
[----:B0-----:R-:W-:-:S02]  /*7190*/  PRMT R20, RZ, 0x7610, R20 ;  /* 0x00007610ff147816 */ /* 0x001fc40000000014 */
[----:B------:R-:W-:-:S04]  /*71a0*/  PRMT R21, RZ, 0x7610, R21 ;  /* 0x00007610ff157816 */ /* 0x000fc80000000015 */
[----:B------:R0:W2:Y:S01]  /*71b0*/  @!P2 LDG.E.U16 R20, [R22.64] ;  /* 0x000000041614a981 */ /* 0x0000a2000c1e1500 */
[----:B---3--:R-:W-:Y:S02]  /*71c0*/  IMAD.MOV.U32 R3, RZ, RZ, R10 ;  /* 0x000000ffff037224 */ /* 0x008fe400078e000a */
[----:B------:R-:W-:-:S04]  /*71d0*/  IMAD.MOV.U32 R2, RZ, RZ, R9 ;  /* 0x000000ffff027224 */ /* 0x000fc800078e0009 */
[----:B0-----:R-:W-:Y:S01]  /*71e0*/  IMAD.WIDE R22, R15, 0x2, R2 ;  /* 0x000000020f167825 */ /* 0x001fe200078e0202 */
[----:B------:R-:W-:Y:S04]  /*71f0*/  STL [R1+0xa20], R2 ;  /* 0x000a200201007387 */ /* 0x000fe80000100800 */
[----:B------:R0:W3:Y:S04]  /*7200*/  @!P2 LDG.E.U16 R21, [R22.64] ;  /* 0x000000041615a981 */ /* 0x0000e8000c1e1500 */
[----:B------:R1:W-:Y:S01]  /*7210*/  STL [R1+0xa1c], R3 ;  /* 0x000a1c0301007387 */ /* 0x0003e20000100800 */
[----:B0-----:R-:W-:Y:S01]  /*7220*/  PRMT R22, RZ, 0x7610, R22 ;  /* 0x00007610ff167816 */ /* 0x001fe20000000016 */
[----:B----4-:R-:W-:-:S02]  /*7230*/  IMAD.MOV.U32 R17, RZ, RZ, R5 ;  /* 0x000000ffff117224 */ /* 0x010fc400078e0005 */
[----:B--2---:R-:W-:-:S04]  /*7240*/  IMAD.MOV.U32 R16, RZ, RZ, R0 ;  /* 0x000000ffff107224 */ /* 0x004fc800078e0000 */
[----:B-1----:R-:W-:Y:S01]  /*7250*/  IMAD.WIDE R2, R15, 0x2, R16 ;  /* 0x000000020f027825 */ /* 0x002fe200078e0210 */
[----:B------:R-:W-:Y:S04]  /*7260*/  STL.64 [R1+0x288], R16 ;  /* 0x0002881001007387 */ /* 0x000fe80000100a00 */
[----:B------:R0:W2:Y:S04]  /*7270*/  @!P2 LDG.E.U16 R22, [R2.64] ;  /* 0x000000040216a981 */ /* 0x0000a8000c1e1500 */
[----:B0-----:R-:W4:Y:S04]  /*7280*/  LDL.LU R2, [R1+0x390] ;  /* 0x0003900001027983 */ /* 0x001f280000300800 */
[----:B------:R-:W2:Y:S04]  /*7290*/  LDL.LU R18, [R1+0x388] ;  /* 0x0003880001127983 */ /* 0x000ea80000300800 */
[----:B------:R-:W2:Y:S04]  /*72a0*/  LDL.LU R0, [R1+0x30c] ;  /* 0x00030c0001007983 */ /* 0x000ea80000300800 */
[----:B------:R-:W2:Y:S04]  /*72b0*/  LDL.LU R5, [R1+0x314] ;  /* 0x0003140001057983 */ /* 0x000ea80000300800 */
[----:B------:R-:W3:Y:S04]  /*72c0*/  LDL.LU R10, [R1+0x310] ;  /* 0x00031000010a7983 */ /* 0x000ee80000300800 */
[----:B------:R-:W3:Y:S04]  /*72d0*/  LDL.LU R9, [R1+0x308] ;  /* 0x0003080001097983 */ /* 0x000ee80000300800 */
[----:B------:R-:W3:Y:S04]  /*72e0*/  LDL.LU R24, [R1+0x3c] ;  /* 0x00003c0001187983 */ /* 0x000ee80000300800 */
[----:B------:R-:W4:Y:S04]  /*72f0*/  LDL.LU R25, [R1+0x70] ;  /* 0x0000700001197983 */ /* 0x000f280000300800 */
[----:B------:R-:W4:Y:S04]  /*7300*/  LDL.LU R26, [R1+0x74] ;  /* 0x00007400011a7983 */ /* 0x000f280000300800 */
[----:B------:R-:W4:Y:S01]  /*7310*/  LDL.LU R27, [R1+0x38] ;  /* 0x00003800011b7983 */ /* 0x000f220000300800 */
[----:B------:R-:W-:-:S03]  /*7320*/  PRMT R23, RZ, 0x7610, R23 ;  /* 0x00007610ff177816 */ /* 0x000fc60000000017 */
[----:B------:R0:W-:Y:S04]  /*7330*/  STL.64 [R1+0x280], R12 ;  /* 0x0002800c01007387 */ /* 0x0001e80000100a00 */
[----:B------:R1:W-:Y:S01]  /*7340*/  STS.U16 [R28], R29 ;  /* 0x0000001d1c007388 */ /* 0x0003e20000000400 */
[----:B0-----:R-:W-:-:S03]  /*7350*/  IMAD.WIDE R12, R15, 0x2, R12 ;  /* 0x000000020f0c7825 */ /* 0x001fc600078e020c */
[----:B-1----:R-:W4:Y:S04]  /*7360*/  LDL.LU R29, [R1+0x400] ;  /* 0x00040000011d7983 */ /* 0x002f280000300800 */
[----:B------:R0:W4:Y:S04]  /*7370*/  @!P2 LDG.E.U16 R23, [R12.64] ;  /* 0x000000040c17a981 */ /* 0x000128000c1e1500 */
[----:B------:R1:W-:Y:S04]  /*7380*/  STS.U16 [R28+0x2000], R6 ;  /* 0x002000061c007388 */ /* 0x0003e80000000400 */
[----:B0-----:R-:W4:Y:S04]  /*7390*/  LDL.LU R13, [R1+0x404] ;  /* 0x00040400010d7983 */ /* 0x001f280000300800 */
[----:B------:R-:W4:Y:S04]  /*73a0*/  LDL.LU R12, [R1+0x408] ;  /* 0x00040800010c7983 */ /* 0x000f280000300800 */
[----:B------:R-:W4:Y:S04]  /*73b0*/  LDL.LU R17, [R1+0x3fc] ;  /* 0x0003fc0001117983 */ /* 0x000f280000300800 */
[----:B------:R-:W4:Y:S04]  /*73c0*/  LDL.LU R16, [R1+0x37c] ;  /* 0x00037c0001107983 */ /* 0x000f280000300800 */
[----:B------:R-:W4:Y:S04]  /*73d0*/  LDL.LU R15, [R1+0x380] ;  /* 0x00038000010f7983 */ /* 0x000f280000300800 */
[----:B------:R0:W-:Y:S04]  /*73e0*/  STS.U16 [R28+0x100], R14 ;  /* 0x0001000e1c007388 */ /* 0x0001e80000000400 */
[----:B-1----:R-:W4:Y:S04]  /*73f0*/  LDL.LU R6, [R1+0x384] ;  /* 0x0003840001067983 */ /* 0x002f280000300800 */
[----:B------:R1:W-:Y:S04]  /*7400*/  STS.U16 [R28+0x200], R4 ;  /* 0x000200041c007388 */ /* 0x0003e80000000400 */
[----:B0-----:R-:W4:Y:S04]  /*7410*/  LDL.LU R14, [R1+0x378] ;  /* 0x00037800010e7983 */ /* 0x001f280000300800 */
[----:B------:R0:W-:Y:S04]  /*7420*/  STS.U16 [R28+0x300], R7 ;  /* 0x000300071c007388 */ /* 0x0001e80000000400 */
[----:B-1----:R-:W4:Y:S04]  /*7430*/  LDL.LU R4, [R1+0x2fc] ;  /* 0x0002fc0001047983 */ /* 0x002f280000300800 */
[----:B------:R1:W-:Y:S04]  /*7440*/  STS.U16 [R28+0x2100], R11 ;  /* 0x0021000b1c007388 */ /* 0x0003e80000000400 */
[----:B0-----:R-:W4:Y:S04]  /*7450*/  LDL.LU R7, [R1+0x300] ;  /* 0x0003000001077983 */ /* 0x001f280000300800 */
[----:B-1----:R-:W4:Y:S04]  /*7460*/  LDL.LU R11, [R1+0x304] ;  /* 0x00030400010b7983 */ /* 0x002f280000300800 */
[----:B--2---:R0:W-:Y:S04]  /*7470*/  STS.U16 [R28+0x4100], R5 ;  /* 0x004100051c007388 */ /* 0x0041e80000000400 */
[----:B0-----:R-:W2:Y:S04]  /*7480*/  LDL.LU R5, [R1+0x2f8] ;  /* 0x0002f80001057983 */ /* 0x001ea80000300800 */
[----:B---3--:R0:W-:Y:S04]  /*7490*/  STS.U16 [R28+0x4200], R10 ;  /* 0x0042000a1c007388 */ /* 0x0081e80000000400 */
[----:B------:R1:W-:Y:S04]  /*74a0*/  STS.U16 [R28+0x4300], R9 ;  /* 0x004300091c007388 */ /* 0x0003e80000000400 */
[----:B------:R3:W-:Y:S04]  /*74b0*/  STS.U16 [R28+0x6000], R24 ;  /* 0x006000181c007388 */ /* 0x0007e80000000400 */
[----:B0-----:R-:W2:Y:S04]  /*74c0*/  LDL.LU R10, [R1+0x2c] ;  /* 0x00002c00010a7983 */ /* 0x001ea80000300800 */
[----:B-1----:R-:W2:Y:S04]  /*74d0*/  LDL.LU R9, [R1+0x30] ;  /* 0x0000300001097983 */ /* 0x002ea80000300800 */
[----:B----4-:R0:W-:Y:S04]  /*74e0*/  STS.U16 [R28+0x6100], R25 ;  /* 0x006100191c007388 */ /* 0x0101e80000000400 */
[----:B---3--:R-:W3:Y:S04]  /*74f0*/  LDL.LU R24, [R1+0x34] ;  /* 0x0000340001187983 */ /* 0x008ee80000300800 */
[----:B0-----:R-:W4:Y:S04]  /*7500*/  LDL.LU R25, [R1+0x28] ;  /* 0x0000280001197983 */ /* 0x001f280000300800 */
[----:B------:R0:W-:Y:S04]  /*7510*/  STS.U16 [R28+0x6200], R26 ;  /* 0x0062001a1c007388 */ /* 0x0001e80000000400 */
[----:B------:R1:W-:Y:S04]  /*7520*/  STS.U16 [R28+0x6300], R27 ;  /* 0x0063001b1c007388 */ /* 0x0003e80000000400 */
[----:B0-----:R-:W4:Y:S04]  /*7530*/  LDL.LU R26, [R1+0x3f0] ;  /* 0x0003f000011a7983 */ /* 0x001f280000300800 */
[----:B-1----:R-:W4:Y:S04]  /*7540*/  LDL.LU R27, [R1+0x3f8] ;  /* 0x0003f800011b7983 */ /* 0x002f280000300800 */
[----:B------:R0:W-:Y:S04]  /*7550*/  STS.U16 [R28+0x4000], R0 ;  /* 0x004000001c007388 */ /* 0x0001e80000000400 */
[----:B------:R-:W-:Y:S01]  /*7560*/  STS.U16 [R28+0x2200], R2 ;  /* 0x002200021c007388 */ /* 0x000fe20000000400 */
[----:B0-----:R-:W-:-:S03]  /*7570*/  LOP3.LUT R0, R28, 0x10, RZ, 0x3c, !PT ;  /* 0x000000101c007812 */ /* 0x001fc600078e3cff */
[----:B------:R-:W-:Y:S04]  /*7580*/  STS.U16 [R28+0x2300], R18 ;  /* 0x002300121c007388 */ /* 0x000fe80000000400 */
[----:B------:R0:W-:Y:S04]  /*7590*/  STS.U16 [R0+0x400], R29 ;  /* 0x0004001d00007388 */ /* 0x0001e80000000400 */
[----:B------:R-:W-:Y:S04]  /*75a0*/  STS.U16 [R0+0x500], R13 ;  /* 0x0005000d00007388 */ /* 0x000fe80000000400 */
        /* <DEDUP_REMOVED lines=8> */
[----:B0-----:R-:W4:Y:S04]  /*7630*/  LDL.LU R29, [R1+0x3f4] ;  /* 0x0003f400011d7983 */ /* 0x001f280000300800 */
[----:B------:R0:W-:Y:S04]  /*7640*/  STS.U16 [R0+0x4600], R11 ;  /* 0x0046000b00007388 */ /* 0x0001e80000000400 */
[----:B0-----:R-:W4:Y:S04]  /*7650*/  LDL.LU R11, [R1+0x3e8] ;  /* 0x0003e800010b7983 */ /* 0x001f280000300800 */
[----:B------:R-:W4:Y:S04]  /*7660*/  LDL.LU R28, [R1+0x36c] ;  /* 0x00036c00011c7983 */ /* 0x000f280000300800 */
[----:B------:R-:W4:Y:S04]  /*7670*/  LDL.LU R12, [R1+0x374] ;  /* 0x00037400010c7983 */ /* 0x000f280000300800 */
[----:B------:R-:W4:Y:S04]  /*7680*/  LDL.LU R17, [R1+0x370] ;  /* 0x0003700001117983 */ /* 0x000f280000300800 */
[----:B------:R-:W4:Y:S04]  /*7690*/  LDL.LU R16, [R1+0x368] ;  /* 0x0003680001107983 */ /* 0x000f280000300800 */
[----:B------:R-:W4:Y:S04]  /*76a0*/  LDL.LU R15, [R1+0x2ec] ;  /* 0x0002ec00010f7983 */ /* 0x000f280000300800 */
[----:B------:R-:W4:Y:S04]  /*76b0*/  LDL.LU R14, [R1+0x2f4] ;  /* 0x0002f400010e7983 */ /* 0x000f280000300800 */
[----:B------:R-:W4:Y:S04]  /*76c0*/  LDL.LU R4, [R1+0x2f0] ;  /* 0x0002f00001047983 */ /* 0x000f280000300800 */
[----:B------:R-:W4:Y:S04]  /*76d0*/  LDL.LU R7, [R1+0x2e8] ;  /* 0x0002e80001077983 */ /* 0x000f280000300800 */
[----:B------:R-:W0:Y:S02]  /*76e0*/  S2R R6, SR_TID.X ;  /* 0x0000000000067919 */ /* 0x000e240000002100 */
[----:B0-----:R-:W-:-:S05]  /*76f0*/  LOP3.LUT R6, R6, 0x7f, RZ, 0xc0, !PT ;  /* 0x0000007f06067812 */ /* 0x001fca00078ec0ff */
[----:B------:R-:W-:-:S05]  /*7700*/  IMAD.SHL.U32 R2, R6, 0x2, RZ ;  /* 0x0000000206027824 */ /* 0x000fca00078e00ff */
[----:B------:R-:W-:Y:S01]  /*7710*/  LOP3.LUT R2, R2, 0x20, RZ, 0x3c, !PT ;  /* 0x0000002002027812 */ /* 0x000fe200078e3cff */
[----:B--2---:R0:W-:Y:S04]  /*7720*/  STS.U16 [R0+0x4700], R5 ;  /* 0x0047000500007388 */ /* 0x0041e80000000400 */
[----:B0-----:R-:W2:Y:S04]  /*7730*/  LDL.LU R5, [R1+0x1c] ;  /* 0x00001c0001057983 */ /* 0x001ea80000300800 */
[----:B------:R-:W2:Y:S04]  /*7740*/  LDL.LU R3, [R1+0x20] ;  /* 0x0000200001037983 */ /* 0x000ea80000300800 */
[----:B------:R-:W-:Y:S04]  /*7750*/  STS.U16 [R0+0x6400], R10 ;  /* 0x0064000a00007388 */ /* 0x000fe80000000400 */
[----:B------:R-:W-:Y:S04]  /*7760*/  STS.U16 [R0+0x6500], R9 ;  /* 0x0065000900007388 */ /* 0x000fe80000000400 */
[----:B------:R-:W2:Y:S04]  /*7770*/  LDL.LU R18, [R1+0x24] ;  /* 0x0000240001127983 */ /* 0x000ea80000300800 */
[----:B---3--:R-:W-:Y:S04]  /*7780*/  STS.U16 [R0+0x6600], R24 ;  /* 0x0066001800007388 */ /* 0x008fe80000000400 */
[----:B----4-:R0:W-:Y:S04]  /*7790*/  STS.U16 [R0+0x6700], R25 ;  /* 0x0067001900007388 */ /* 0x0101e80000000400 */
[----:B------:R-:W3:Y:S04]  /*77a0*/  LDL.LU R13, [R1+0x18] ;  /* 0x00001800010d7983 */ /* 0x000ee80000300800 */
[----:B0-----:R-:W4:Y:S04]  /*77b0*/  LDL.LU R0, [R1+0x3dc] ;  /* 0x0003dc0001007983 */ /* 0x001f280000300800 */
[----:B------:R-:W4:Y:S04]  /*77c0*/  LDL.LU R10, [R1+0x3e0] ;  /* 0x0003e000010a7983 */ /* 0x000f280000300800 */
[----:B------:R-:W4:Y:S04]  /*77d0*/  LDL.LU R9, [R1+0x3e4] ;  /* 0x0003e40001097983 */ /* 0x000f280000300800 */
[----:B------:R-:W4:Y:S04]  /*77e0*/  LDL.LU R24, [R1+0x3d8] ;  /* 0x0003d80001187983 */ /* 0x000f280000300800 */
[----:B------:R0:W-:Y:S04]  /*77f0*/  STS.U16 [R2+0x800], R26 ;  /* 0x0008001a02007388 */ /* 0x0001e80000000400 */
[----:B------:R-:W4:Y:S04]  /*7800*/  LDL.LU R25, [R1+0x35c] ;  /* 0x00035c0001197983 */ /* 0x000f280000300800 */
[----:B------:R1:W-:Y:S04]  /*7810*/  STS.U16 [R2+0x900], R27 ;  /* 0x0009001b02007388 */ /* 0x0003e80000000400 */
[----:B0-----:R-:W4:Y:S04]  /*7820*/  LDL.LU R26, [R1+0x360] ;  /* 0x00036000011a7983 */ /* 0x001f280000300800 */
[----:B-1----:R-:W4:Y:S04]  /*7830*/  LDL.LU R27, [R1+0x364] ;  /* 0x00036400011b7983 */ /* 0x002f280000300800 */
[----:B------:R0:W-:Y:S04]  /*7840*/  STS.U16 [R2+0xa00], R29 ;  /* 0x000a001d02007388 */ /* 0x0001e80000000400 */
[----:B0-----:R-:W4:Y:S04]  /*7850*/  LDL.LU R29, [R1+0x358] ;  /* 0x00035800011d7983 */ /* 0x001f280000300800 */
[----:B------:R0:W-:Y:S04]  /*7860*/  STS.U16 [R2+0xb00], R11 ;  /* 0x000b000b02007388 */ /* 0x0001e80000000400 */
[----:B------:R-:W-:Y:S04]  /*7870*/  STS.U16 [R2+0x2800], R28 ;  /* 0x0028001c02007388 */ /* 0x000fe80000000400 */
[----:B------:R1:W-:Y:S04]  /*7880*/  STS.U16 [R2+0x2900], R12 ;  /* 0x0029000c02007388 */ /* 0x0003e80000000400 */
[----:B------:R1:W-:Y:S04]  /*7890*/  STS.U16 [R2+0x2a00], R17 ;  /* 0x002a001102007388 */ /* 0x0003e80000000400 */
[----:B------:R1:W-:Y:S04]  /*78a0*/  STS.U16 [R2+0x2b00], R16 ;  /* 0x002b001002007388 */ /* 0x0003e80000000400 */
[----:B0-----:R-:W4:Y:S04]  /*78b0*/  LDL.LU R11, [R1+0xd24] ;  /* 0x000d2400010b7983 */ /* 0x001f280000300800 */
[----:B------:R-:W-:Y:S04]  /*78c0*/  STS.U16 [R2+0x4800], R15 ;  /* 0x0048000f02007388 */ /* 0x000fe80000000400 */
[----:B------:R-:W-:Y:S04]  /*78d0*/  STS.U16 [R2+0x4900], R14 ;  /* 0x0049000e02007388 */ /* 0x000fe80000000400 */
[----:B-1----:R-:W4:Y:S04]  /*78e0*/  LDL.LU R12, [R1+0x2dc] ;  /* 0x0002dc00010c7983 */ /* 0x002f280000300800 */
[----:B------:R0:W-:Y:S04]  /*78f0*/  STS.U16 [R2+0x4a00], R4 ;  /* 0x004a000402007388 */ /* 0x0001e80000000400 */
[----:B------:R-:W4:Y:S04]  /*7900*/  LDL.LU R17, [R1+0x2e0] ;  /* 0x0002e00001117983 */ /* 0x000f280000300800 */
[----:B------:R-:W-:Y:S04]  /*7910*/  STS.U16 [R2+0x4b00], R7 ;  /* 0x004b000702007388 */ /* 0x000fe80000000400 */
[----:B------:R-:W4:Y:S01]  /*7920*/  LDL.LU R16, [R1+0x2e4] ;  /* 0x0002e40001107983 */ /* 0x000f220000300800 */
[----:B0-----:R-:W-:-:S03]  /*7930*/  IMAD.SHL.U32 R4, R6, 0x2, RZ ;  /* 0x0000000206047824 */ /* 0x001fc600078e00ff */
[----:B------:R-:W4:Y:S02]  /*7940*/  LDL.LU R15, [R1+0x2d8] ;  /* 0x0002d800010f7983 */ /* 0x000f240000300800 */
[----:B------:R-:W-:Y:S02]  /*7950*/  LOP3.LUT R4, R4, 0x30, RZ, 0x3c, !PT ;  /* 0x0000003004047812 */ /* 0x000fe400078e3cff */
[----:B--2---:R0:W-:Y:S04]  /*7960*/  STS.U16 [R2+0x6800], R5 ;  /* 0x0068000502007388 */ /* 0x0041e80000000400 */
[----:B0-----:R-:W2:Y:S04]  /*7970*/  LDL.LU R5, [R1] ;  /* 0x0000000001057983 */ /* 0x001ea80000300800 */
[----:B------:R-:W2:Y:S04]  /*7980*/  LDL.LU R14, [R1+0x4] ;  /* 0x00000400010e7983 */ /* 0x000ea80000300800 */
[----:B------:R-:W2:Y:S04]  /*7990*/  LDL.LU R7, [R1+0x8] ;  /* 0x0000080001077983 */ /* 0x000ea80000300800 */
[----:B------:R-:W2:Y:S04]  /*79a0*/  LDL.LU R6, [R1+0xc] ;  /* 0x00000c0001067983 */ /* 0x000ea80000300800 */
[----:B------:R-:W-:Y:S04]  /*79b0*/  STS.U16 [R2+0x6900], R3 ;  /* 0x0069000302007388 */ /* 0x000fe80000000400 */
[----:B------:R-:W-:Y:S04]  /*79c0*/  STS.U16 [R2+0x6a00], R18 ;  /* 0x006a001202007388 */ /* 0x000fe80000000400 */
[----:B---3--:R-:W-:Y:S04]  /*79d0*/  STS.U16 [R2+0x6b00], R13 ;  /* 0x006b000d02007388 */ /* 0x008fe80000000400 */
[----:B----4-:R-:W-:Y:S04]  /*79e0*/  STS.U16 [R4+0xc00], R0 ;  /* 0x000c000004007388 */ /* 0x010fe80000000400 */
[----:B------:R0:W-:Y:S04]  /*79f0*/  STS.U16 [R4+0xd00], R10 ;  /* 0x000d000a04007388 */ /* 0x0001e80000000400 */
[----:B------:R1:W-:Y:S04]  /*7a00*/  STS.U16 [R4+0xe00], R9 ;  /* 0x000e000904007388 */ /* 0x0003e80000000400 */
[----:B------:R3:W-:Y:S04]  /*7a10*/  STS.U16 [R4+0xf00], R24 ;  /* 0x000f001804007388 */ /* 0x0007e80000000400 */
[----:B0-----:R-:W4:Y:S04]  /*7a20*/  LDL.LU R10, [R1+0x3cc] ;  /* 0x0003cc00010a7983 */ /* 0x001f280000300800 */
[----:B-1----:R-:W4:Y:S04]  /*7a30*/  LDL.LU R9, [R1+0x3d4] ;  /* 0x0003d40001097983 */ /* 0x002f280000300800 */
[----:B------:R0:W-:Y:S04]  /*7a40*/  STS.U16 [R4+0x2c00], R25 ;  /* 0x002c001904007388 */ /* 0x0001e80000000400 */
[----:B---3--:R-:W3:Y:S04]  /*7a50*/  LDL.LU R24, [R1+0x3d0] ;  /* 0x0003d00001187983 */ /* 0x008ee80000300800 */
[----:B------:R1:W-:Y:S04]  /*7a60*/  STS.U16 [R4+0x2d00], R26 ;  /* 0x002d001a04007388 */ /* 0x0003e80000000400 */
[----:B0-----:R-:W3:Y:S04]  /*7a70*/  LDL.LU R25, [R1+0x3c8] ;  /* 0x0003c80001197983 */ /* 0x001ee80000300800 */
[----:B------:R0:W-:Y:S04]  /*7a80*/  STS.U16 [R4+0x2e00], R27 ;  /* 0x002e001b04007388 */ /* 0x0001e80000000400 */
[----:B-1----:R-:W3:Y:S04]  /*7a90*/  LDL.LU R26, [R1+0x34c] ;  /* 0x00034c00011a7983 */ /* 0x002ee80000300800 */
[----:B0-----:R-:W3:Y:S04]  /*7aa0*/  LDL.LU R27, [R1+0x354] ;  /* 0x00035400011b7983 */ /* 0x001ee80000300800 */
[----:B------:R-:W3:Y:S04]  /*7ab0*/  LDL.LU R0, [R1+0x350] ;  /* 0x0003500001007983 */ /* 0x000ee80000300800 */
[----:B------:R0:W-:Y:S04]  /*7ac0*/  STS.U16 [R4+0x2f00], R29 ;  /* 0x002f001d04007388 */ /* 0x0001e80000000400 */
[----:B0-----:R-:W3:Y:S04]  /*7ad0*/  LDL.LU R29, [R1+0x348] ;  /* 0x00034800011d7983 */ /* 0x001ee80000300800 */
[----:B------:R-:W3:Y:S04]  /*7ae0*/  LDL.LU R3, [R1+0x10c] ;  /* 0x00010c0001037983 */ /* 0x000ee80000300800 */
[----:B------:R-:W3:Y:S04]  /*7af0*/  LDL.LU R2, [R1+0x2d4] ;  /* 0x0002d40001027983 */ /* 0x000ee80000300800 */
[----:B------:R-:W3:Y:S04]  /*7b00*/  LDL.LU R28, [R1+0x2d0] ;  /* 0x0002d000011c7983 */ /* 0x000ee80000300800 */
[----:B------:R-:W3:Y:S04]  /*7b10*/  LDL.LU R18, [R1+0x108] ;  /* 0x0001080001127983 */ /* 0x000ee80000300800 */
[----:B------:R0:W-:Y:S04]  /*7b20*/  STS.U16 [R4+0x4c00], R12 ;  /* 0x004c000c04007388 */ /* 0x0001e80000000400 */
[----:B------:R1:W-:Y:S04]  /*7b30*/  STS.U16 [R4+0x4d00], R17 ;  /* 0x004d001104007388 */ /* 0x0003e80000000400 */
[----:B0-----:R-:W3:Y:S04]  /*7b40*/  LDL.LU R12, [R1+0x3bc] ;  /* 0x0003bc00010c7983 */ /* 0x001ee80000300800 */
[----:B------:R0:W-:Y:S04]  /*7b50*/  STS.U16 [R4+0x4e00], R16 ;  /* 0x004e001004007388 */ /* 0x0001e80000000400 */
[----:B------:R0:W-:Y:S04]  /*7b60*/  STS.U16 [R4+0x4f00], R15 ;  /* 0x004f000f04007388 */ /* 0x0001e80000000400 */
[----:B-1----:R-:W3:Y:S04]  /*7b70*/  LDL.LU R17, [R1+0x3c0] ;  /* 0x0003c00001117983 */ /* 0x002ee80000300800 */
[----:B0-----:R-:W3:Y:S04]  /*7b80*/  LDL.LU R16, [R1+0x3c4] ;  /* 0x0003c40001107983 */ /* 0x001ee80000300800 */
[----:B------:R-:W3:Y:S04]  /*7b90*/  LDL.LU R15, [R1+0x3b8] ;  /* 0x0003b800010f7983 */ /* 0x000ee80000300800 */
[----:B--2---:R0:W-:Y:S04]  /*7ba0*/  STS.U16 [R4+0x6c00], R14 ;  /* 0x006c000e04007388 */ /* 0x0041e80000000400 */
[----:B------:R-:W-:Y:S04]  /*7bb0*/  STS.U16 [R4+0x6d00], R7 ;  /* 0x006d000704007388 */ /* 0x000fe80000000400 */
[----:B------:R-:W-:Y:S04]  /*7bc0*/  STS.U16 [R4+0x6e00], R6 ;  /* 0x006e000604007388 */ /* 0x000fe80000000400 */
[----:B------:R1:W-:Y:S04]  /*7bd0*/  STS.U16 [R4+0x6f00], R5 ;  /* 0x006f000504007388 */ /* 0x0003e80000000400 */
[----:B0-----:R-:W2:Y:S04]  /*7be0*/  LDL.LU R14, [R1+0x33c] ;  /* 0x00033c00010e7983 */ /* 0x001ea80000300800 */
[----:B-1----:R-:W0:Y:S04]  /*7bf0*/  S2R R5, SR_TID.X ;  /* 0x0000000000057919 */ /* 0x002e280000002100 */
[----:B------:R-:W2:Y:S04]  /*7c00*/  LDL.LU R4, [R1+0x340] ;  /* 0x0003400001047983 */ /* 0x000ea80000300800 */
[----:B------:R-:W2:Y:S04]  /*7c10*/  LDL.LU R7, [R1+0x344] ;  /* 0x0003440001077983 */ /* 0x000ea80000300800 */
[----:B------:R-:W2:Y:S01]  /*7c20*/  LDL.LU R6, [R1+0x338] ;  /* 0x0003380001067983 */ /* 0x000ea20000300800 */
[----:B0-----:R-:W-:-:S05]  /*7c30*/  LOP3.LUT R5, R5, 0x7f, RZ, 0xc0, !PT ;  /* 0x0000007f05057812 */ /* 0x001fca00078ec0ff */
[----:B------:R-:W-:Y:S02]  /*7c40*/  IMAD.SHL.U32 R13, R5, 0x2, RZ ;  /* 0x00000002050d7824 */ /* 0x000fe400078e00ff */
[----:B------:R-:W2:Y:S03]  /*7c50*/  LDL.LU R5, [R1+0xfc] ;  /* 0x0000fc0001057983 */ /* 0x000ea60000300800 */
[----:B------:R-:W-:-:S05]  /*7c60*/  LOP3.LUT R13, R13, 0x40, RZ, 0x3c, !PT ;  /* 0x000000400d0d7812 */ /* 0x000fca00078e3cff */
[----:B----4-:R0:W-:Y:S04]  /*7c70*/  STS.U16 [R13+0x1000], R10 ;  /* 0x0010000a0d007388 */ /* 0x0101e80000000400 */
[----:B------:R1:W-:Y:S04]  /*7c80*/  STS.U16 [R13+0x1100], R9 ;  /* 0x001100090d007388 */ /* 0x0003e80000000400 */
[----:B---3--:R3:W-:Y:S04]  /*7c90*/  STS.U16 [R13+0x1200], R24 ;  /* 0x001200180d007388 */ /* 0x0087e80000000400 */
[----:B0-----:R-:W4:Y:S04]  /*7ca0*/  LDL.LU R10, [R1+0xd20] ;  /* 0x000d2000010a7983 */ /* 0x001f280000300800 */
[----:B-1----:R-:W2:Y:S04]  /*7cb0*/  LDL.LU R9, [R1+0xd1c] ;  /* 0x000d1c0001097983 */ /* 0x002ea80000300800 */
[----:B---3--:R-:W3:Y:S04]  /*7cc0*/  LDL.LU R24, [R1+0xd18] ;  /* 0x000d180001187983 */ /* 0x008ee80000300800 */
[----:B------:R0:W-:Y:S04]  /*7cd0*/  STS.U16 [R13+0x1300], R25 ;  /* 0x001300190d007388 */ /* 0x0001e80000000400 */
[----:B------:R1:W-:Y:S04]  /*7ce0*/  STS.U16 [R13+0x3000], R26 ;  /* 0x0030001a0d007388 */ /* 0x0003e80000000400 */
[----:B------:R1:W-:Y:S04]  /*7cf0*/  STS.U16 [R13+0x3100], R27 ;  /* 0x0031001b0d007388 */ /* 0x0003e80000000400 */
[----:B0-----:R-:W2:Y:S04]  /*7d00*/  LDL.LU R25, [R1+0xd14] ;  /* 0x000d140001197983 */ /* 0x001ea80000300800 */
[----:B-1----:R-:W3:Y:S04]  /*7d10*/  LDL.LU R26, [R1+0xd10] ;  /* 0x000d1000011a7983 */ /* 0x002ee80000300800 */
[----:B------:R-:W4:Y:S04]  /*7d20*/  LDL.LU R27, [R1+0xd0c] ;  /* 0x000d0c00011b7983 */ /* 0x000f280000300800 */
[----:B------:R0:W-:Y:S04]  /*7d30*/  STS.U16 [R13+0x3200], R0 ;  /* 0x003200000d007388 */ /* 0x0001e80000000400 */
[----:B0-----:R-:W0:Y:S04]  /*7d40*/  S2R R0, SR_TID.X ;  /* 0x0000000000007919 */ /* 0x001e280000002100 */
[----:B------:R1:W-:Y:S04]  /*7d50*/  STS.U16 [R13+0x3300], R29 ;  /* 0x0033001d0d007388 */ /* 0x0003e80000000400 */
[----:B------:R0:W-:Y:S04]  /*7d60*/  STS.U16 [R13+0x5000], R3 ;  /* 0x005000030d007388 */ /* 0x0001e80000000400 */
[----:B-1----:R-:W4:Y:S04]  /*7d70*/  LDL.LU R29, [R1+0x100] ;  /* 0x00010000011d7983 */ /* 0x002f280000300800 */
[----:B------:R1:W-:Y:S04]  /*7d80*/  STS.U16 [R13+0x5100], R2 ;  /* 0x005100020d007388 */ /* 0x0003e80000000400 */
[----:B0-----:R-:W4:Y:S01]  /*7d90*/  LDL.LU R3, [R1+0x104] ;  /* 0x0001040001037983 */ /* 0x001f220000300800 */
[----:B------:R-:W-:-:S03]  /*7da0*/  LOP3.LUT R0, R0, 0x7f, RZ, 0xc0, !PT ;  /* 0x0000007f00007812 */ /* 0x000fc600078ec0ff */
[----:B-1----:R-:W4:Y:S04]  /*7db0*/  LDL.LU R2, [R1+0xf8] ;  /* 0x0000f80001027983 */ /* 0x002f280000300800 */
[----:B------:R-:W-:Y:S04]  /*7dc0*/  STS.U16 [R13+0x5200], R28 ;  /* 0x0052001c0d007388 */ /* 0x000fe80000000400 */
[----:B------:R0:W-:Y:S02]  /*7dd0*/  STS.U16 [R13+0x5300], R18 ;  /* 0x005300120d007388 */ /* 0x0001e40000000400 */
[----:B0-----:R-:W-:-:S05]  /*7de0*/  IMAD.SHL.U32 R18, R0, 0x2, RZ ;  /* 0x0000000200127824 */ /* 0x001fca00078e00ff */
[----:B------:R-:W-:Y:S01]  /*7df0*/  LOP3.LUT R18, R18, 0x50, RZ, 0x3c, !PT ;  /* 0x0000005012127812 */ /* 0x000fe200078e3cff */
[----:B--2---:R-:W-:Y:S04]  /*7e00*/  STS.U16 [R13+0x7000], R25 ;  /* 0x007000190d007388 */ /* 0x004fe80000000400 */
[----:B---3--:R-:W-:Y:S04]  /*7e10*/  STS.U16 [R13+0x7100], R26 ;  /* 0x0071001a0d007388 */ /* 0x008fe80000000400 */
[----:B----4-:R-:W-:Y:S04]  /*7e20*/  STS.U16 [R13+0x7200], R27 ;  /* 0x0072001b0d007388 */ /* 0x010fe80000000400 */
[----:B------:R0:W-:Y:S04]  /*7e30*/  STS.U16 [R13+0x7300], R24 ;  /* 0x007300180d007388 */ /* 0x0001e80000000400 */
[----:B------:R1:W-:Y:S04]  /*7e40*/  STS.U16 [R18+0x1400], R12 ;  /* 0x0014000c12007388 */ /* 0x0003e80000000400 */
[----:B------:R2:W-:Y:S04]  /*7e50*/  STS.U16 [R18+0x1500], R17 ;  /* 0x0015001112007388 */ /* 0x0005e80000000400 */
[----:B0-----:R-:W3:Y:S04]  /*7e60*/  LDL.LU R13, [R1+0x3ac] ;  /* 0x0003ac00010d7983 */ /* 0x001ee80000300800 */
[----:B-1----:R-:W4:Y:S04]  /*7e70*/  LDL.LU R12, [R1+0x3b4] ;  /* 0x0003b400010c7983 */ /* 0x002f280000300800 */
[----:B------:R0:W-:Y:S04]  /*7e80*/  STS.U16 [R18+0x1600], R16 ;  /* 0x0016001012007388 */ /* 0x0001e80000000400 */
[----:B--2---:R-:W2:Y:S04]  /*7e90*/  LDL.LU R17, [R1+0x3b0] ;  /* 0x0003b00001117983 */ /* 0x004ea80000300800 */
[----:B------:R1:W-:Y:S04]  /*7ea0*/  STS.U16 [R18+0x1700], R15 ;  /* 0x0017000f12007388 */ /* 0x0003e80000000400 */
[----:B0-----:R-:W2:Y:S04]  /*7eb0*/  LDL.LU R16, [R1+0x3a8] ;  /* 0x0003a80001107983 */ /* 0x001ea80000300800 */
[----:B------:R0:W-:Y:S04]  /*7ec0*/  STS.U16 [R18+0x3400], R14 ;  /* 0x0034000e12007388 */ /* 0x0001e80000000400 */
[----:B-1----:R-:W2:Y:S04]  /*7ed0*/  LDL.LU R15, [R1+0x32c] ;  /* 0x00032c00010f7983 */ /* 0x002ea80000300800 */
[----:B------:R1:W-:Y:S04]  /*7ee0*/  STS.U16 [R18+0x3500], R4 ;  /* 0x0035000412007388 */ /* 0x0003e80000000400 */
[----:B0-----:R-:W2:Y:S04]  /*7ef0*/  LDL.LU R14, [R1+0x334] ;  /* 0x00033400010e7983 */ /* 0x001ea80000300800 */
[----:B------:R0:W-:Y:S04]  /*7f00*/  STS.U16 [R18+0x3600], R7 ;  /* 0x0036000712007388 */ /* 0x0001e80000000400 */
[----:B-1----:R-:W2:Y:S04]  /*7f10*/  LDL.LU R4, [R1+0x330] ;  /* 0x0003300001047983 */ /* 0x002ea80000300800 */
[----:B0-----:R-:W2:Y:S04]  /*7f20*/  LDL.LU R7, [R1+0x328] ;  /* 0x0003280001077983 */ /* 0x001ea80000300800 */
[----:B------:R0:W-:Y:S04]  /*7f30*/  STS.U16 [R18+0x3700], R6 ;  /* 0x0037000612007388 */ /* 0x0001e80000000400 */
[----:B------:R1:W-:Y:S04]  /*7f40*/  STS.U16 [R18+0x5400], R5 ;  /* 0x0054000512007388 */ /* 0x0003e80000000400 */
[----:B------:R1:W-:Y:S04]  /*7f50*/  STS.U16 [R18+0x5500], R29 ;  /* 0x0055001d12007388 */ /* 0x0003e80000000400 */
[----:B0-----:R-:W2:Y:S04]  /*7f60*/  LDL.LU R6, [R1+0xf4] ;  /* 0x0000f40001067983 */ /* 0x001ea80000300800 */
[----:B-1----:R-:W2:Y:S04]  /*7f70*/  LDL.LU R5, [R1+0xf0] ;  /* 0x0000f00001057983 */ /* 0x002ea80000300800 */
[----:B------:R-:W2:Y:S04]  /*7f80*/  LDL.LU R29, [R1+0xb8] ;  /* 0x0000b800011d7983 */ /* 0x000ea80000300800 */
[----:B------:R-:W2:Y:S04]  /*7f90*/  LDL.LU R24, [R1+0x31c] ;  /* 0x00031c0001187983 */ /* 0x000ea80000300800 */
[----:B------:R-:W2:Y:S04]  /*7fa0*/  LDL.LU R27, [R1+0x320] ;  /* 0x00032000011b7983 */ /* 0x000ea80000300800 */
[----:B------:R-:W2:Y:S04]  /*7fb0*/  LDL.LU R26, [R1+0x324] ;  /* 0x00032400011a7983 */ /* 0x000ea80000300800 */
[----:B------:R-:W2:Y:S04]  /*7fc0*/  LDL.LU R25, [R1+0x318] ;  /* 0x0003180001197983 */ /* 0x000ea80000300800 */
[----:B------:R0:W-:Y:S04]  /*7fd0*/  STS.U16 [R18+0x5600], R3 ;  /* 0x0056000312007388 */ /* 0x0001e80000000400 */
[----:B------:R-:W2:Y:S04]  /*7fe0*/  LDL.LU R28, [R1+0x7c] ;  /* 0x00007c00011c7983 */ /* 0x000ea80000300800 */
        /* <DEDUP_REMOVED lines=8> */
[----:B------:R1:W-:Y:S04]  /*8070*/  STS.U16 [R18+0x7700], R8 ;  /* 0x0077000812007388 */ /* 0x0003e80000000400 */
[----:B0-----:R-:W2:Y:S01]  /*8080*/  LDL.LU R9, [R1+0x3a0] ;  /* 0x0003a00001097983 */ /* 0x001ea20000300800 */
[----:B------:R-:W-:-:S03]  /*8090*/  IMAD.SHL.U32 R0, R0, 0x2, RZ ;  /* 0x0000000200007824 */ /* 0x000fc600078e00ff */
[----:B-1----:R-:W2:Y:S04]  /*80a0*/  LDL.LU R18, [R1+0xd08] ;  /* 0x000d080001127983 */ /* 0x002ea80000300800 */
[----:B------:R-:W2:Y:S01]  /*80b0*/  LDL.LU R8, [R1+0xbc] ;  /* 0x0000bc0001087983 */ /* 0x000ea20000300800 */
[----:B------:R-:W-:-:S05]  /*80c0*/  LOP3.LUT R0, R0, 0x60, RZ, 0x3c, !PT ;  /* 0x0000006000007812 */ /* 0x000fca00078e3cff */
[----:B---3--:R0:W-:Y:S04]  /*80d0*/  STS.U16 [R0+0x1800], R13 ;  /* 0x0018000d00007388 */ /* 0x0081e80000000400 */
[----:B----4-:R1:W-:Y:S04]  /*80e0*/  STS.U16 [R0+0x1900], R12 ;  /* 0x0019000c00007388 */ /* 0x0103e80000000400 */
[----:B0-----:R-:W3:Y:S04]  /*80f0*/  LDL.LU R13, [R1+0xd04] ;  /* 0x000d0400010d7983 */ /* 0x001ee80000300800 */
[----:B-1----:R-:W4:Y:S04]  /*8100*/  LDL.LU R12, [R1+0xd00] ;  /* 0x000d0000010c7983 */ /* 0x002f280000300800 */
[----:B--2---:R0:W-:Y:S04]  /*8110*/  STS.U16 [R0+0x1a00], R17 ;  /* 0x001a001100007388 */ /* 0x0041e80000000400 */
[----:B------:R1:W-:Y:S04]  /*8120*/  STS.U16 [R0+0x1b00], R16 ;  /* 0x001b001000007388 */ /* 0x0003e80000000400 */
[----:B0-----:R-:W2:Y:S04]  /*8130*/  LDL.LU R17, [R1+0xcfc] ;  /* 0x000cfc0001117983 */ /* 0x001ea80000300800 */
[----:B-1----:R-:W2:Y:S04]  /*8140*/  LDL.LU R16, [R1+0xcf8] ;  /* 0x000cf80001107983 */ /* 0x002ea80000300800 */
[----:B------:R0:W-:Y:S04]  /*8150*/  STS.U16 [R0+0x3800], R15 ;  /* 0x0038000f00007388 */ /* 0x0001e80000000400 */
[----:B------:R1:W-:Y:S04]  /*8160*/  STS.U16 [R0+0x3900], R14 ;  /* 0x0039000e00007388 */ /* 0x0003e80000000400 */
[----:B------:R1:W-:Y:S04]  /*8170*/  STS.U16 [R0+0x3a00], R4 ;  /* 0x003a000400007388 */ /* 0x0003e80000000400 */
[----:B0-----:R-:W2:Y:S04]  /*8180*/  LDL.LU R15, [R1+0xcf4] ;  /* 0x000cf400010f7983 */ /* 0x001ea80000300800 */
[----:B-1----:R-:W2:Y:S04]  /*8190*/  LDL.LU R14, [R1+0xcf0] ;  /* 0x000cf000010e7983 */ /* 0x002ea80000300800 */
[----:B------:R-:W2:Y:S04]  /*81a0*/  LDL.LU R4, [R1+0xcec] ;  /* 0x000cec0001047983 */ /* 0x000ea80000300800 */
[----:B------:R0:W-:Y:S04]  /*81b0*/  STS.U16 [R0+0x3b00], R7 ;  /* 0x003b000700007388 */ /* 0x0001e80000000400 */
[----:B0-----:R-:W2:Y:S04]  /*81c0*/  LDL.LU R7, [R1+0xce8] ;  /* 0x000ce80001077983 */ /* 0x001ea80000300800 */
[----:B------:R-:W-:Y:S04]  /*81d0*/  STS.U16 [R0+0x5800], R8 ;  /* 0x0058000800007388 */ /* 0x000fe80000000400 */
[----:B------:R0:W-:Y:S04]  /*81e0*/  STS.U16 [R0+0x5900], R6 ;  /* 0x0059000600007388 */ /* 0x0001e80000000400 */
[----:B------:R1:W-:Y:S04]  /*81f0*/  STS.U16 [R0+0x5a00], R5 ;  /* 0x005a000500007388 */ /* 0x0003e80000000400 */
[----:B0-----:R-:W3:Y:S04]  /*8200*/  LDL.LU R6, [R1+0xce4] ;  /* 0x000ce40001067983 */ /* 0x001ee80000300800 */
[----:B-1----:R-:W4:Y:S04]  /*8210*/  LDL.LU R5, [R1+0xce0] ;  /* 0x000ce00001057983 */ /* 0x002f280000300800 */
[----:B------:R0:W-:Y:S04]  /*8220*/  STS.U16 [R0+0x5b00], R29 ;  /* 0x005b001d00007388 */ /* 0x0001e80000000400 */
[----:B0-----:R-:W4:Y:S04]  /*8230*/  LDL.LU R29, [R1+0xcdc] ;  /* 0x000cdc00011d7983 */ /* 0x001f280000300800 */
[----:B--2---:R0:W-:Y:S04]  /*8240*/  STS.U16 [R0+0x7800], R7 ;  /* 0x0078000700007388 */ /* 0x0041e80000000400 */
[----:B0-----:R-:W2:Y:S04]  /*8250*/  LDL.LU R7, [R1+0x39c] ;  /* 0x00039c0001077983 */ /* 0x001ea80000300800 */
[----:B------:R-:W0:Y:S02]  /*8260*/  S2R R8, SR_TID.X ;  /* 0x0000000000087919 */ /* 0x000e240000002100 */
[----:B0-----:R-:W-:-:S05]  /*8270*/  LOP3.LUT R8, R8, 0x7f, RZ, 0xc0, !PT ;  /* 0x0000007f08087812 */ /* 0x001fca00078ec0ff */
[----:B------:R-:W-:-:S05]  /*8280*/  IMAD.SHL.U32 R8, R8, 0x2, RZ ;  /* 0x0000000208087824 */ /* 0x000fca00078e00ff */
[----:B------:R-:W-:Y:S01]  /*8290*/  LOP3.LUT R8, R8, 0x70, RZ, 0x3c, !PT ;  /* 0x0000007008087812 */ /* 0x000fe200078e3cff */
[----:B---3--:R-:W-:Y:S04]  /*82a0*/  STS.U16 [R0+0x7900], R6 ;  /* 0x0079000600007388 */ /* 0x008fe80000000400 */
[----:B----4-:R-:W-:Y:S04]  /*82b0*/  STS.U16 [R0+0x7a00], R5 ;  /* 0x007a000500007388 */ /* 0x010fe80000000400 */
[----:B------:R0:W-:Y:S04]  /*82c0*/  STS.U16 [R0+0x7b00], R4 ;  /* 0x007b000400007388 */ /* 0x0001e80000000400 */
[----:B0-----:R-:W3:Y:S04]  /*82d0*/  LDL R0, [R1+0x848] ;  /* 0x0008480001007983 */ /* 0x001ee80000100800 */
[----:B--2---:R-:W-:Y:S04]  /*82e0*/  STS.U16 [R8+0x1c00], R7 ;  /* 0x001c000708007388 */ /* 0x004fe80000000400 */
        /* <DEDUP_REMOVED lines=10> */
[----:B------:R0:W-:Y:S04]  /*8390*/  STS.U16 [R8+0x5f00], R29 ;  /* 0x005f001d08007388 */ /* 0x0001e80000000400 */
[----:B0-----:R-:W2:Y:S04]  /*83a0*/  LDL.LU R29, [R1+0xcd8] ;  /* 0x000cd800011d7983 */ /* 0x001ea80000300800 */
[----:B------:R-:W4:Y:S04]  /*83b0*/  LDL R3, [R1+0x418] ;  /* 0x0004180001037983 */ /* 0x000f280000100800 */
[----:B------:R-:W0:Y:S04]  /*83c0*/  S2R R2, SR_TID.X ;  /* 0x0000000000027919 */ /* 0x000e280000002100 */
[----:B------:R-:W-:Y:S04]  /*83d0*/  STS.U16 [R8+0x7c00], R16 ;  /* 0x007c001008007388 */ /* 0x000fe80000000400 */
[----:B------:R-:W-:Y:S01]  /*83e0*/  STS.U16 [R8+0x7d00], R15 ;  /* 0x007d000f08007388 */ /* 0x000fe20000000400 */
[----:B0-----:R-:W-:Y:S01]  /*83f0*/  IMAD.SHL.U32 R5, R2, 0x2, RZ ;  /* 0x0000000202057824 */ /* 0x001fe200078e00ff */
[----:B------:R-:W-:-:S04]  /*8400*/  SHF.R.S32.HI R2, RZ, 0x6, R2 ;  /* 0x00000006ff027819 */ /* 0x000fc80000011402 */
[----:B------:R-:W-:-:S04]  /*8410*/  SGXT R2, R2, 0x1 ;  /* 0x000000010202781a */ /* 0x000fc80000000200 */
[----:B------:R-:W-:Y:S01]  /*8420*/  LOP3.LUT R2, R2, 0x90, RZ, 0xc0, !PT ;  /* 0x0000009002027812 */ /* 0x000fe200078ec0ff */
[----:B------:R-:W-:Y:S03]  /*8430*/  STS.U16 [R8+0x7e00], R14 ;  /* 0x007e000e08007388 */ /* 0x000fe60000000400 */
[----:B------:R-:W-:Y:S01]  /*8440*/  LOP3.LUT R2, R2, 0x7e, R5, 0x78, !PT ;  /* 0x0000007e02027812 */ /* 0x000fe200078e7805 */
[----:B------:R-:W-:Y:S04]  /*8450*/  STS.U16 [R8+0x7f00], R17 ;  /* 0x007f001108007388 */ /* 0x000fe80000000400 */
[----:B------:R-:W-:Y:S04]  /*8460*/  STS.U16 [R2+0x8000], R12 ;  /* 0x0080000c02007388 */ /* 0x000fe80000000400 */
[----:B------:R-:W-:Y:S04]  /*8470*/  STS.U16 [R2+0x8200], R18 ;  /* 0x0082001202007388 */ /* 0x000fe80000000400 */
[----:B------:R-:W-:Y:S04]  /*8480*/  STS.U16 [R2+0x8400], R20 ;  /* 0x0084001402007388 */ /* 0x000fe80000000400 */
[----:B------:R-:W-:Y:S04]  /*8490*/  STS.U16 [R2+0x8600], R22 ;  /* 0x0086001602007388 */ /* 0x000fe80000000400 */
[----:B---3--:R-:W-:Y:S04]  /*84a0*/  STS.U16 [R0+0x8100], R13 ;  /* 0x0081000d00007388 */ /* 0x008fe80000000400 */
[----:B------:R-:W-:Y:S04]  /*84b0*/  STS.U16 [R0+0x8300], R19 ;  /* 0x0083001300007388 */ /* 0x000fe80000000400 */
[----:B------:R-:W-:Y:S04]  /*84c0*/  STS.U16 [R0+0x8500], R21 ;  /* 0x0085001500007388 */ /* 0x000fe80000000400 */
[----:B------:R-:W-:Y:S04]  /*84d0*/  STS.U16 [R0+0x8700], R23 ;  /* 0x0087001700007388 */ /* 0x000fe80000000400 */
[----:B------:R-:W-:Y:S06]  /*84e0*/  BAR.SYNC.DEFER_BLOCKING 0x0 ;  /* 0x0000000000007b1d */ /* 0x000fec0000010000 */
[----:B--2---:R-:W0:Y:S04]  /*84f0*/  LDSM.16.MT88.4 R4, [R29] ;  /* 0x000000001d04783b */ /* 0x004e280000004200 */
[----:B----4-:R-:W-:Y:S04]  /*8500*/  LDSM.16.M88.4 R8, [R3+0x8200] ;  /* 0x008200000308783b */ /* 0x010fe80000000200 */
[----:B------:R-:W-:Y:S04]  /*8510*/  LDSM.16.M88.4 R12, [R3+0x8400] ;  /* 0x00840000030c783b */ /* 0x000fe80000000200 */
[----:B------:R-:W-:Y:S04]  /*8520*/  LDSM.16.M88.4 R16, [R3+0x8600] ;  /* 0x008600000310783b */ /* 0x000fe80000000200 */
[----:B------:R-:W-:Y:S01]  /*8530*/  LDSM.16.MT88.4 R24, [R29+0x200] ;  /* 0x000200001d18783b */ /* 0x000fe20000004200 */
[----:B0-----:R-:W-:-:S02]  /*8540*/  IMAD.MOV.U32 R2, RZ, RZ, R4 ;  /* 0x000000ffff027224 */ /* 0x001fc400078e0004 */
[----:B------:R-:W-:Y:S02]  /*8550*/  IMAD.MOV.U32 R0, RZ, RZ, R5 ;  /* 0x000000ffff007224 */ /* 0x000fe400078e0005 */
[----:B------:R-:W-:Y:S02]  /*8560*/  IMAD.MOV.U32 R20, RZ, RZ, R6 ;  /* 0x000000ffff147224 */ /* 0x000fe400078e0006 */
[----:B------:R-:W-:Y:S02]  /*8570*/  IMAD.MOV.U32 R28, RZ, RZ, R7 ;  /* 0x000000ffff1c7224 */ /* 0x000fe400078e0007 */
[----:B------:R-:W0:Y:S04]  /*8580*/  LDSM.16.M88.4 R4, [R3+0x8000] ;  /* 0x008000000304783b */ /* 0x000e280000000200 */
[----:B0-----:R-:W-:Y:S04]  /*8590*/  STL [R1+0xb14], R6 ;  /* 0x000b140601007387 */ /* 0x001fe80000100800 */
[----:B------:R0:W-:Y:S04]  /*85a0*/  STL [R1+0xb10], R7 ;  /* 0x000b100701007387 */ /* 0x0001e80000100800 */
[----:B------:R-:W-:Y:S04]  /*85b0*/  STL.64 [R1+0xcc0], R10 ;  /* 0x000cc00a01007387 */ /* 0x000fe80000100a00 */
[----:B------:R-:W-:Y:S04]  /*85c0*/  STL.64 [R1+0xcb8], R8 ;  /* 0x000cb80801007387 */ /* 0x000fe80000100a00 */
[----:B------:R1:W-:Y:S04]  /*85d0*/  STL.64 [R1+0xcb0], R14 ;  /* 0x000cb00e01007387 */ /* 0x0003e80000100a00 */
[----:B------:R-:W-:Y:S01]  /*85e0*/  STL.64 [R1+0xca8], R12 ;  /* 0x000ca80c01007387 */ /* 0x000fe20000100a00 */
[----:B0-----:R-:W-:-:S03]  /*85f0*/  IMAD.MOV.U32 R7, RZ, RZ, R20 ;  /* 0x000000ffff077224 */ /* 0x001fc600078e0014 */
[----:B------:R-:W-:Y:S04]  /*8600*/  STL [R1+0xb24], R18 ;  /* 0x000b241201007387 */ /* 0x000fe80000100800 */
[----:B------:R-:W-:Y:S04]  /*8610*/  STL [R1+0xb20], R19 ;  /* 0x000b201301007387 */ /* 0x000fe80000100800 */
[----:B------:R-:W-:Y:S04]  /*8620*/  STL.64 [R1+0xca0], R16 ;  /* 0x000ca01001007387 */ /* 0x000fe80000100a00 */
[----:B------:R-:W0:Y:S04]  /*8630*/  LDSM.16.MT88.4 R8, [R29+0x80] ;  /* 0x000080001d08783b */ /* 0x000e280000004200 */
[----:B------:R-:W2:Y:S04]  /*8640*/  LDSM.16.MT88.4 R16, [R29+0x100] ;  /* 0x000100001d10783b */ /* 0x000ea80000004200 */
[----:B------:R-:W3:Y:S01]  /*8650*/  LDSM.16.MT88.4 R20, [R29+0x180] ;  /* 0x000180001d14783b */ /* 0x000ee20000004200 */
[----:B-1----:R-:W-:-:S02]  /*8660*/  IMAD.MOV.U32 R14, RZ, RZ, R2 ;  /* 0x000000ffff0e7224 */ /* 0x002fc400078e0002 */
[----:B------:R-:W-:Y:S02]  /*8670*/  IMAD.MOV.U32 R15, RZ, RZ, R0 ;  /* 0x000000ffff0f7224 */ /* 0x000fe400078e0000 */
[----:B0-----:R-:W-:Y:S02]  /*8680*/  IMAD.MOV.U32 R2, RZ, RZ, R10 ;  /* 0x000000ffff027224 */ /* 0x001fe400078e000a */
[----:B------:R-:W-:Y:S02]  /*8690*/  IMAD.MOV.U32 R0, RZ, RZ, R11 ;  /* 0x000000ffff007224 */ /* 0x000fe400078e000b */
[----:B--2---:R-:W-:Y:S02]  /*86a0*/  IMAD.MOV.U32 R11, RZ, RZ, R16 ;  /* 0x000000ffff0b7224 */ /* 0x004fe400078e0010 */
[----:B------:R-:W-:Y:S02]  /*86b0*/  IMAD.MOV.U32 R10, RZ, RZ, R17 ;  /* 0x000000ffff0a7224 */ /* 0x000fe400078e0011 */
[----:B---3--:R-:W-:-:S02]  /*86c0*/  IMAD.MOV.U32 R17, RZ, RZ, R20 ;  /* 0x000000ffff117224 */ /* 0x008fc400078e0014 */
[----:B------:R-:W-:Y:S02]  /*86d0*/  IMAD.MOV.U32 R16, RZ, RZ, R21 ;  /* 0x000000ffff107224 */ /* 0x000fe400078e0015 */
[----:B------:R-:W-:Y:S02]  /*86e0*/  IMAD.MOV.U32 R13, RZ, RZ, R22 ;  /* 0x000000ffff0d7224 */ /* 0x000fe400078e0016 */
[----:B------:R-:W-:Y:S02]  /*86f0*/  IMAD.MOV.U32 R12, RZ, RZ, R23 ;  /* 0x000000ffff0c7224 */ /* 0x000fe400078e0017 */
[----:B------:R-:W0:Y:S01]  /*8700*/  LDSM.16.MT88.4 R20, [R29+0x280] ;  /* 0x000280001d14783b */ /* 0x000e220000004200 */
[----:B------:R-:W-:-:S03]  /*8710*/  IMAD.MOV.U32 R6, RZ, RZ, R8 ;  /* 0x000000ffff067224 */ /* 0x000fc600078e0008 */
[----:B------:R-:W-:Y:S01]  /*8720*/  STL.64 [R1+0xbd8], R26 ;  /* 0x000bd81a01007387 */ /* 0x000fe20000100a00 */
[----:B------:R-:W-:-:S03]  /*8730*/  IMAD.MOV.U32 R3, RZ, RZ, R9 ;  /* 0x000000ffff037224 */ /* 0x000fc600078e0009 */
[----:B------:R-:W-:Y:S01]  /*8740*/  STL.64 [R1+0xbd0], R24 ;  /* 0x000bd01801007387 */ /* 0x000fe20000100a00 */
[----:B------:R-:W-:Y:S02]  /*8750*/  IMAD.MOV.U32 R9, RZ, RZ, R18 ;  /* 0x000000ffff097224 */ /* 0x000fe400078e0012 */
[----:B------:R-:W-:Y:S01]  /*8760*/  IMAD.MOV.U32 R8, RZ, RZ, R19 ;  /* 0x000000ffff087224 */ /* 0x000fe200078e0013 */
[----:B0-----:R0:W-:Y:S04]  /*8770*/  STL.64 [R1+0xba8], R22 ;  /* 0x000ba81601007387 */ /* 0x0011e80000100a00 */
[----:B------:R1:W-:Y:S01]  /*8780*/  STL.64 [R1+0xba0], R20 ;  /* 0x000ba01401007387 */ /* 0x0003e20000100a00 */
[----:B0-----:R-:W-:Y:S02]  /*8790*/  IMAD.MOV.U32 R22, RZ, RZ, R13 ;  /* 0x000000ffff167224 */ /* 0x001fe400078e000d */
[----:B------:R-:W-:-:S02]  /*87a0*/  IMAD.MOV.U32 R23, RZ, RZ, R12 ;  /* 0x000000ffff177224 */ /* 0x000fc400078e000c */
[----:B-1----:R-:W-:Y:S02]  /*87b0*/  IMAD.MOV.U32 R20, RZ, RZ, R17 ;  /* 0x000000ffff147224 */ /* 0x002fe400078e0011 */
[----:B------:R-:W-:Y:S01]  /*87c0*/  IMAD.MOV.U32 R21, RZ, RZ, R16 ;  /* 0x000000ffff157224 */ /* 0x000fe200078e0010 */
[----:B------:R0:W-:Y:S04]  /*87d0*/  STL.64 [R1+0xc08], R22 ;  /* 0x000c081601007387 */ /* 0x0001e80000100a00 */
[----:B------:R1:W-:Y:S01]  /*87e0*/  STL.64 [R1+0xc00], R20 ;  /* 0x000c001401007387 */ /* 0x0003e20000100a00 */
[----:B0-----:R-:W-:Y:S02]  /*87f0*/  IMAD.MOV.U32 R22, RZ, RZ, R9 ;  /* 0x000000ffff167224 */ /* 0x001fe400078e0009 */
[----:B------:R-:W-:-:S02]  /*8800*/  IMAD.MOV.U32 R23, RZ, RZ, R8 ;  /* 0x000000ffff177224 */ /* 0x000fc400078e0008 */
[----:B-1----:R-:W-:Y:S01]  /*8810*/  IMAD.MOV.U32 R20, RZ, RZ, R11 ;  /* 0x000000ffff147224 */ /* 0x002fe200078e000b */
[----:B------:R-:W2:Y:S01]  /*8820*/  LDL.LU.64 R8, [R1+0x250] ;  /* 0x0002500001087983 */ /* 0x000ea20000300a00 */
[----:B------:R-:W-:-:S03]  /*8830*/  IMAD.MOV.U32 R21, RZ, RZ, R10 ;  /* 0x000000ffff157224 */ /* 0x000fc600078e000a */
[----:B------:R-:W3:Y:S04]  /*8840*/  LDL.LU.64 R10, [R1+0x258] ;  /* 0x00025800010a7983 */ /* 0x000ee80000300a00 */
[----:B---3--:R0:W-:Y:S04]  /*8850*/  STL.64 [R1+0xcd0], R10 ;  /* 0x000cd00a01007387 */ /* 0x0081e80000100a00 */
[----:B--2---:R-:W-:Y:S04]  /*8860*/  STL.64 [R1+0xcc8], R8 ;  /* 0x000cc80801007387 */ /* 0x004fe80000100a00 */
[----:B------:R-:W2:Y:S01]  /*8870*/  LDL.LU.64 R12, [R1+0x240] ;  /* 0x00024000010c7983 */ /* 0x000ea20000300a00 */
[----:B0-----:R-:W-:-:S02]  /*8880*/  IMAD.MOV.U32 R10, RZ, RZ, R14 ;  /* 0x000000ffff0a7224 */ /* 0x001fc400078e000e */
[----:B------:R-:W-:Y:S02]  /*8890*/  IMAD.MOV.U32 R11, RZ, RZ, R15 ;  /* 0x000000ffff0b7224 */ /* 0x000fe400078e000f */
[----:B------:R-:W2:Y:S04]  /*88a0*/  LDL.LU.64 R14, [R1+0x248] ;  /* 0x00024800010e7983 */ /* 0x000ea80000300a00 */
[----:B------:R-:W3:Y:S04]  /*88b0*/  LDL.LU.64 R16, [R1+0x230] ;  /* 0x0002300001107983 */ /* 0x000ee80000300a00 */
[----:B------:R-:W3:Y:S04]  /*88c0*/  LDL.LU.64 R18, [R1+0x238] ;  /* 0x0002380001127983 */ /* 0x000ee80000300a00 */
[----:B------:R-:W4:Y:S04]  /*88d0*/  LDL.LU.64 R24, [R1+0x210] ;  /* 0x0002100001187983 */ /* 0x000f280000300a00 */
[----:B------:R-:W2:Y:S04]  /*88e0*/  LDL.LU.64 R26, [R1+0x218] ;  /* 0x00021800011a7983 */ /* 0x000ea80000300a00 */
[----:B--2---:R-:W-:Y:S04]  /*88f0*/  STL.64 [R1+0xc88], R26 ;  /* 0x000c881a01007387 */ /* 0x004fe80000100a00 */
[----:B----4-:R0:W-:Y:S02]  /*8900*/  STL.64 [R1+0xc80], R24 ;  /* 0x000c801801007387 */ /* 0x0101e40000100a00 */
[----:B0-----:R-:W-:-:S02]  /*8910*/  IMAD.MOV.U32 R24, RZ, RZ, R10 ;  /* 0x000000ffff187224 */ /* 0x001fc400078e000a */
[----:B------:R-:W-:Y:S02]  /*8920*/  IMAD.MOV.U32 R25, RZ, RZ, R11 ;  /* 0x000000ffff197224 */ /* 0x000fe400078e000b */
[----:B------:R-:W0:Y:S04]  /*8930*/  LDSM.16.MT88.4 R8, [R29+0x300] ;  /* 0x000300001d08783b */ /* 0x000e280000004200 */
[----:B------:R1:W-:Y:S04]  /*8940*/  STL.64 [R1+0xc48], R22 ;  /* 0x000c481601007387 */ /* 0x0003e80000100a00 */
[----:B------:R2:W-:Y:S01]  /*8950*/  STL.64 [R1+0xc40], R20 ;  /* 0x000c401401007387 */ /* 0x0005e20000100a00 */
[----:B-1----:R-:W-:-:S02]  /*8960*/  IMAD.MOV.U32 R22, RZ, RZ, R2 ;  /* 0x000000ffff167224 */ /* 0x002fc400078e0002 */
[----:B------:R-:W-:Y:S02]  /*8970*/  IMAD.MOV.U32 R23, RZ, RZ, R0 ;  /* 0x000000ffff177224 */ /* 0x000fe400078e0000 */
[----:B--2---:R-:W-:Y:S02]  /*8980*/  IMAD.MOV.U32 R20, RZ, RZ, R6 ;  /* 0x000000ffff147224 */ /* 0x004fe400078e0006 */
[----:B------:R-:W-:Y:S01]  /*8990*/  IMAD.MOV.U32 R21, RZ, RZ, R3 ;  /* 0x000000ffff157224 */ /* 0x000fe200078e0003 */
[----:B------:R-:W-:Y:S01]  /*89a0*/  STL.64 [R1+0xc98], R22 ;  /* 0x000c981601007387 */ /* 0x000fe20000100a00 */
[----:B------:R-:W-:-:S03]  /*89b0*/  IMAD.MOV.U32 R26, RZ, RZ, R7 ;  /* 0x000000ffff1a7224 */ /* 0x000fc600078e0007 */
[----:B------:R1:W-:Y:S04]  /*89c0*/  STL.64 [R1+0xc90], R20 ;  /* 0x000c901401007387 */ /* 0x0003e80000100a00 */
[----:B-1----:R-:W2:Y:S01]  /*89d0*/  LDL.LU.64 R20, [R1+0x220] ;  /* 0x0002200001147983 */ /* 0x002ea20000300a00 */
[----:B0-----:R-:W-:Y:S02]  /*89e0*/  IMAD.MOV.U32 R7, RZ, RZ, R10 ;  /* 0x000000ffff077224 */ /* 0x001fe400078e000a */
[----:B------:R-:W-:Y:S01]  /*89f0*/  IMAD.MOV.U32 R6, RZ, RZ, R11 ;  /* 0x000000ffff067224 */ /* 0x000fe200078e000b */
[----:B------:R-:W2:Y:S04]  /*8a00*/  LDL.LU.64 R22, [R1+0x228] ;  /* 0x0002280001167983 */ /* 0x000ea80000300a00 */
[----:B------:R0:W-:Y:S04]  /*8a10*/  STL.64 [R1+0x70], R8 ;  /* 0x0000700801007387 */ /* 0x0001e80000100a00 */
[----:B------:R-:W4:Y:S04]  /*8a20*/  LDL.LU.64 R10, [R1+0xcd0] ;  /* 0x000cd000010a7983 */ /* 0x000f280000300a00 */
[----:B0-----:R-:W4:Y:S01]  /*8a30*/  LDL.LU.64 R8, [R1+0xcc8] ;  /* 0x000cc80001087983 */ /* 0x001f220000300a00 */
[----:B------:R-:W-:-:S07]  /*8a40*/  IMAD.MOV.U32 R27, RZ, RZ, R28 ;  /* 0x000000ffff1b7224 */ /* 0x000fce00078e001c */
[C---:B----4-:R-:W-:Y:S11]  /*8a50*/  HMMA.16816.F32.BF16 R8, R24.reuse, R4, R8 ;  /* 0x000000041808723c */ /* 0x050ff60000041808 */
[----:B------:R-:W-:Y:S11]  /*8a60*/  @!UPT UIADD3 URZ, URZ, URZ, URZ ;  /* 0x0000003f3f3ff290 */ /* 0x000ff6000fffe03f */
[----:B------:R-:W-:Y:S01]  /*8a70*/  @!UPT UIADD3 URZ, URZ, URZ, URZ ;  /* 0x0000003f3f3ff290 */ /* 0x000fe2000fffe03f */
[----:B------:R-:W-:Y:S04]  /*8a80*/  STL.64 [R1+0x250], R8 ;  /* 0x0002500801007387 */ /* 0x000fe80000100a00 */
[----:B------:R0:W-:Y:S04]  /*8a90*/  STL.64 [R1+0x258], R10 ;  /* 0x0002580a01007387 */ /* 0x0001e80000100a00 */
[----:B0-----:R-:W4:Y:S04]  /*8aa0*/  LDL.LU.64 R10, [R1+0xcc0] ;  /* 0x000cc000010a7983 */ /* 0x001f280000300a00 */
[----:B------:R-:W2:Y:S02]  /*8ab0*/  LDL.LU.64 R8, [R1+0xcb8] ;  /* 0x000cb80001087983 */ /* 0x000ea40000300a00 */
[C---:B--2---:R-:W-:Y:S11]  /*8ac0*/  HMMA.16816.F32.BF16 R12, R24.reuse, R8, R12 ;  /* 0x00000008180c723c */ /* 0x044ff6000004180c */
[----:B------:R-:W-:Y:S11]  /*8ad0*/  @!UPT UIADD3 URZ, URZ, URZ, URZ ;  /* 0x0000003f3f3ff290 */ /* 0x000ff6000fffe03f */
[----:B------:R-:W-:Y:S01]  /*8ae0*/  @!UPT UIADD3 URZ, URZ, URZ, URZ ;  /* 0x0000003f3f3ff290 */ /* 0x000fe2000fffe03f */
[----:B------:R-:W-:Y:S04]  /*8af0*/  STL.64 [R1+0x240], R12 ;  /* 0x0002400c01007387 */ /* 0x000fe80000100a00 */
[----:B------:R0:W-:Y:S04]  /*8b00*/  STL.64 [R1+0x248], R14 ;  /* 0x0002480e01007387 */ /* 0x0001e80000100a00 */
[----:B0-----:R-:W2:Y:S04]  /*8b10*/  LDL.LU.64 R14, [R1+0xcb0] ;  /* 0x000cb000010e7983 */ /* 0x001ea80000300a00 */
[----:B------:R-:W3:Y:S02]  /*8b20*/  LDL.LU.64 R12, [R1+0xca8] ;  /* 0x000ca800010c7983 */ /* 0x000ee40000300a00 */
[C---:B---3--:R-:W-:Y:S11]  /*8b30*/  HMMA.16816.F32.BF16 R16, R24.reuse, R12, R16 ;  /* 0x0000000c1810723c */ /* 0x048ff60000041810 */
[----:B------:R-:W-:Y:S11]  /*8b40*/  @!UPT UIADD3 URZ, URZ, URZ, URZ ;  /* 0x0000003f3f3ff290 */ /* 0x000ff6000fffe03f */
[----:B------:R-:W-:Y:S01]  /*8b50*/  @!UPT UIADD3 URZ, URZ, URZ, URZ ;  /* 0x0000003f3f3ff290 */ /* 0x000fe2000fffe03f */
[----:B------:R0:W-:Y:S04]  /*8b60*/  STL.64 [R1+0x230], R16 ;  /* 0x0002301001007387 */ /* 0x0001e80000100a00 */
[----:B------:R-:W-:Y:S04]  /*8b70*/  STL.64 [R1+0x238], R18 ;  /* 0x0002381201007387 */ /* 0x000fe80000100a00 */
[----:B0-----:R-:W3:Y:S04]  /*8b80*/  LDL.LU.64 R16, [R1+0xca0] ;  /* 0x000ca00001107983 */ /* 0x001ee80000300a00 */
[----:B--2---:R-:W-:Y:S04]  /*8b90*/  STL.64 [R1+0xc78], R14 ;  /* 0x000c780e01007387 */ /* 0x004fe80000100a00 */
[----:B------:R0:W-:Y:S04]  /*8ba0*/  STL.64 [R1+0xc70], R12 ;  /* 0x000c700c01007387 */ /* 0x0001e80000100a00 */
[----:B0-----:R-:W2:Y:S04]  /*8bb0*/  LDL.LU.64 R12, [R1+0x200] ;  /* 0x00020000010c7983 */ /* 0x001ea80000300a00 */
[----:B------:R-:W2:Y:S01]  /*8bc0*/  LDL.LU.64 R14, [R1+0x208] ;  /* 0x00020800010e7983 */ /* 0x000ea20000300a00 */
[----:B---3--:R-:W-:Y:S03]  /*8bd0*/  HMMA.16816.F32.BF16 R24, R24, R16, R20 ;  /* 0x000000101818723c */ /* 0x008fe60000041814 */
[----:B------:R-:W3:Y:S04]  /*8be0*/  LDL.LU.64 R22, [R1+0xc98] ;  /* 0x000c980001167983 */ /* 0x000ee80000300a00 */
[----:B------:R-:W3:Y:S11]  /*8bf0*/  LDL.LU.64 R20, [R1+0xc90] ;  /* 0x000c900001147983 */ /* 0x000ef60000300a00 */
[----:B------:R-:W-:Y:S05]  /*8c00*/  @!UPT UIADD3 URZ, URZ, URZ, URZ ;  /* 0x0000003f3f3ff290 */ /* 0x000fea000fffe03f */
[----:B------:R-:W-:Y:S04]  /*8c10*/  STL.64 [R1+0x220], R24 ;  /* 0x0002201801007387 */ /* 0x000fe80000100a00 */
[----:B------:R0:W-:Y:S04]  /*8c20*/  STL.64 [R1+0x228], R26 ;  /* 0x0002281a01007387 */ /* 0x0001e80000100a00 */
[----:B0-----:R-:W3:Y:S04]  /*8c30*/  LDL.LU.64 R26, [R1+0xc88] ;  /* 0x000c8800011a7983 */ /* 0x001ee80000300a00 */
[----:B------:R-:W3:Y:S02]  /*8c40*/  LDL.LU.64 R24, [R1+0xc80] ;  /* 0x000c800001187983 */ /* 0x000ee40000300a00 */
[C---:B---3--:R-:W-:Y:S11]  /*8c50*/  HMMA.16816.F32.BF16 R24, R20.reuse, R4, R24 ;  /* 0x000000041418723c */ /* 0x048ff60000041818 */
[----:B------:R-:W-:Y:S11]  /*8c60*/  @!UPT UIADD3 URZ, URZ, URZ, URZ ;  /* 0x0000003f3f3ff290 */ /* 0x000ff6000fffe03f */
[----:B------:R-:W-:Y:S01]  /*8c70*/  @!UPT UIADD3 URZ, URZ, URZ, URZ ;  /* 0x0000003f3f3ff290 */ /* 0x000fe2000fffe03f */
[----:B------:R-:W-:Y:S04]  /*8c80*/  STL.64 [R1+0x210], R24 ;  /* 0x0002101801007387 */ /* 0x000fe80000100a00 */
[----:B------:R-:W-:Y:S04]  /*8c90*/  STL.64 [R1+0xc58], R6 ;  /* 0x000c580601007387 */ /* 0x000fe80000100a00 */
[----:B------:R0:W-:Y:S04]  /*8ca0*/  STL.64 [R1+0xc50], R4 ;  /* 0x000c500401007387 */ /* 0x0001e80000100a00 */
[----:B0-----:R-:W3:Y:S04]  /*8cb0*/  LDL.LU.64 R4, [R1+0x1e0] ;  /* 0x0001e00001047983 */ /* 0x001ee80000300a00 */
[----:B------:R-:W3:Y:S01]  /*8cc0*/  LDL.LU.64 R6, [R1+0x1e8] ;  /* 0x0001e80001067983 */ /* 0x000ee20000300a00 */
[----:B--2---:R-:W-:Y:S01]  /*8cd0*/  HMMA.16816.F32.BF16 R12, R20, R8, R12 ;  /* 0x00000008140c723c */ /* 0x004fe2000004180c */
[----:B------:R-:W-:-:S02]  /*8ce0*/  IMAD.MOV.U32 R19, RZ, RZ, R27 ;  /* 0x000000ffff137224 */ /* 0x000fc400078e001b */
[----:B------:R-:W-:Y:S01]  /*8cf0*/  IMAD.MOV.U32 R18, RZ, RZ, R26 ;  /* 0x000000ffff127224 */ /* 0x000fe200078e001a */
[----:B---3--:R-:W-:Y:S04]  /*8d00*/  STL.64 [R1+0xc68], R6 ;  /* 0x000c680601007387 */ /* 0x008fe80000100a00 */
[----:B------:R0:W-:Y:S04]  /*8d10*/  STL.64 [R1+0xc60], R4 ;  /* 0x000c600401007387 */ /* 0x0001e80000100a00 */
[----:B0-----:R-:W2:Y:S04]  /*8d20*/  LDL.LU.64 R4, [R1+0x1f0] ;  /* 0x0001f00001047983 */ /* 0x001ea80000300a00 */
[----:B------:R-:W2:Y:S04]  /*8d30*/  LDL.LU.64 R6, [R1+0x1f8] ;  /* 0x0001f80001067983 */ /* 0x000ea80000300a00 */
[----:B------:R-:W3:Y:S04]  /*8d40*/  LDL.LU.64 R24, [R1+0x1d0] ;  /* 0x0001d00001187983 */ /* 0x000ee80000300a00 */
[----:B------:R-:W3:Y:S04]  /*8d50*/  LDL.LU.64 R26, [R1+0x1d8] ;  /* 0x0001d800011a7983 */ /* 0x000ee80000300a00 */
[----:B------:R-:W-:Y:S04]  /*8d60*/  STL [R1+0xb2c], R19 ;  /* 0x000b2c1301007387 */ /* 0x000fe80000100800 */
[----:B------:R-:W-:Y:S04]  /*8d70*/  STL [R1+0xb28], R18 ;  /* 0x000b281201007387 */ /* 0x000fe80000100800 */
[----:B------:R-:W-:Y:S04]  /*8d80*/  STL.64 [R1+0x200], R12 ;  /* 0x0002000c01007387 */ /* 0x000fe80000100a00 */
[----:B------:R0:W-:Y:S04]  /*8d90*/  STL.64 [R1+0x208], R14 ;  /* 0x0002080e01007387 */ /* 0x0001e80000100a00 */
[----:B0-----:R-:W2:Y:S04]  /*8da0*/  LDL.LU.64 R14, [R1+0xc78] ;  /* 0x000c7800010e7983 */ /* 0x001ea80000300a00 */
[----:B------:R-:W2:Y:S02]  /*8db0*/  LDL.LU.64 R12, [R1+0xc70] ;  /* 0x000c7000010c7983 */ /* 0x000ea40000300a00 */
[C---:B--2---:R-:W-:Y:S11]  /*8dc0*/  HMMA.16816.F32.BF16 R4, R20.reuse, R12, R4 ;  /* 0x0000000c1404723c */ /* 0x044ff60000041804 */
[----:B------:R-:W-:Y:S11]  /*8dd0*/  @!UPT UIADD3 URZ, URZ, URZ, URZ ;  /* 0x0000003f3f3ff290 */ /* 0x000ff6000fffe03f */
[----:B------:R-:W-:Y:S01]  /*8de0*/  @!UPT UIADD3 URZ, URZ, URZ, URZ ;  /* 0x0000003f3f3ff290 */ /* 0x000fe2000fffe03f */
[----:B------:R0:W-:Y:S01]  /*8df0*/  STL.64 [R1+0x1f0], R4 ;  /* 0x0001f00401007387 */ /* 0x0001e20000100a00 */
[----:B------:R-:W-:Y:S02]  /*8e00*/  IMAD.MOV.U32 R19, RZ, RZ, R6 ;  /* 0x000000ffff137224 */ /* 0x000fe400078e0006 */
[----:B------:R-:W-:Y:S02]  /*8e10*/  IMAD.MOV.U32 R18, RZ, RZ, R7 ;  /* 0x000000ffff127224 */ /* 0x000fe400078e0007 */
[----:B------:R-:W2:Y:S04]  /*8e20*/  LDL.LU.64 R6, [R1+0xc68] ;  /* 0x000c680001067983 */ /* 0x000ea80000300a00 */
[----:B0-----:R-:W2:Y:S04]  /*8e30*/  LDL.LU.64 R4, [R1+0xc60] ;  /* 0x000c600001047983 */ /* 0x001ea80000300a00 */
[----:B------:R-:W-:Y:S04]  /*8e40*/  STL.64 [R1+0xc38], R14 ;  /* 0x000c380e01007387 */ /* 0x000fe80000100a00 */
[----:B------:R0:W-:Y:S04]  /*8e50*/  STL.64 [R1+0xc30], R12 ;  /* 0x000c300c01007387 */ /* 0x0001e80000100a00 */
[----:B0-----:R-:W3:Y:S04]  /*8e60*/  LDL.LU.64 R12, [R1+0x1c0] ;  /* 0x0001c000010c7983 */ /* 0x001ee80000300a00 */
[----:B------:R-:W3:Y:S01]  /*8e70*/  LDL.LU.64 R14, [R1+0x1c8] ;  /* 0x0001c800010e7983 */ /* 0x000ee20000300a00 */
[----:B--2---:R-:W-:Y:S03]  /*8e80*/  HMMA.16816.F32.BF16 R20, R20, R16, R4 ;  /* 0x000000101414723c */ /* 0x004fe60000041804 */
[----:B------:R-:W2:Y:S04]  /*8e90*/  LDL.LU.64 R6, [R1+0xc58] ;  /* 0x000c580001067983 */ /* 0x000ea80000300a00 */
[----:B------:R-:W3:Y:S11]  /*8ea0*/  LDL.LU.64 R4, [R1+0xc50] ;  /* 0x000c500001047983 */ /* 0x000ef60000300a00 */
[----:B------:R-:W-:Y:S05]  /*8eb0*/  @!UPT UIADD3 URZ, URZ, URZ, URZ ;  /* 0x0000003f3f3ff290 */ /* 0x000fea000fffe03f */
[----:B------:R-:W-:Y:S04]  /*8ec0*/  STL.64 [R1+0x1e0], R20 ;  /* 0x0001e01401007387 */ /* 0x000fe80000100a00 */
[----:B------:R0:W-:Y:S04]  /*8ed0*/  STL.64 [R1+0x1e8], R22 ;  /* 0x0001e81601007387 */ /* 0x0001e80000100a00 */
[----:B0-----:R-:W4:Y:S04]  /*8ee0*/  LDL.LU.64 R22, [R1+0xc48] ;  /* 0x000c480001167983 */ /* 0x001f280000300a00 */
[----:B------:R-:W4:Y:S04]  /*8ef0*/  LDL.LU.64 R20, [R1+0xc40] ;  /* 0x000c400001147983 */ /* 0x000f280000300a00 */
[----:B------:R-:W-:Y:S04]  /*8f00*/  STL.64 [R1+0xc28], R18 ;  /* 0x000c281201007387 */ /* 0x000fe80000100a00 */
[----:B------:R0:W-:Y:S04]  /*8f10*/  STL.64 [R1+0xc20], R16 ;  /* 0x000c201001007387 */ /* 0x0001e80000100a00 */
[----:B0-----:R-:W4:Y:S04]  /*8f20*/  LDL.LU.64 R16, [R1+0x1b0] ;  /* 0x0001b00001107983 */ /* 0x001f280000300a00 */
[----:B------:R-:W4:Y:S04]  /*8f30*/  LDL.LU.64 R18, [R1+0x1b8] ;  /* 0x0001b80001127983 */ /* 0x000f280000300a00 */
[----:B--2---:R-:W-:Y:S04]  /*8f40*/  STL.64 [R1+0xc18], R6 ;  /* 0x000c180601007387 */ /* 0x004fe80000100a00 */
[----:B---3--:R0:W-:Y:S01]  /*8f50*/  STL.64 [R1+0xc10], R4 ;  /* 0x000c100401007387 */ /* 0x0081e20000100a00 */
[C---:B----4-:R-:W-:Y:S11]  /*8f60*/  HMMA.16816.F32.BF16 R24, R20.reuse, R4, R24 ;  /* 0x000000041418723c */ /* 0x050ff60000041818 */
[----:B------:R-:W-:Y:S11]  /*8f70*/  @!UPT UIADD3 URZ, URZ, URZ, URZ ;  /* 0x0000003f3f3ff290 */ /* 0x000ff6000fffe03f */
[----:B------:R-:W-:Y:S01]  /*8f80*/  @!UPT UIADD3 URZ, URZ, URZ, URZ ;  /* 0x0000003f3f3ff290 */ /* 0x000fe2000fffe03f */
[----:B------:R1:W-:Y:S04]  /*8f90*/  STL.64 [R1+0x1d0], R24 ;  /* 0x0001d01801007387 */ /* 0x0003e80000100a00 */
[----:B------:R2:W-:Y:S04]  /*8fa0*/  STL.64 [R1+0x1d8], R26 ;  /* 0x0001d81a01007387 */ /* 0x0005e80000100a00 */
[----:B0-----:R-:W3:Y:S04]  /*8fb0*/  LDL.LU.64 R4, [R1+0x1a0] ;  /* 0x0001a00001047983 */ /* 0x001ee80000300a00 */
[----:B------:R-:W3:Y:S04]  /*8fc0*/  LDL.LU.64 R6, [R1+0x1a8] ;  /* 0x0001a80001067983 */ /* 0x000ee80000300a00 */
[----:B-1----:R-:W4:Y:S04]  /*8fd0*/  LDL.LU.64 R24, [R1+0x180] ;  /* 0x0001800001187983 */ /* 0x002f280000300a00 */
[----:B--2---:R-:W2:Y:S01]  /*8fe0*/  LDL.LU.64 R26, [R1+0x188] ;  /* 0x00018800011a7983 */ /* 0x004ea20000300a00 */
[C---:B------:R-:W-:Y:S03]  /*8ff0*/  HMMA.16816.F32.BF16 R12, R20.reuse, R8, R12 ;  /* 0x00000008140c723c */ /* 0x040fe6000004180c */
[----:B--2---:R-:W-:Y:S04]  /*9000*/  STL.64 [R1+0xbf8], R26 ;  /* 0x000bf81a01007387 */ /* 0x004fe80000100a00 */
[----:B----4-:R0:W-:Y:S04]  /*9010*/  STL.64 [R1+0xbf0], R24 ;  /* 0x000bf01801007387 */ /* 0x0101e80000100a00 */
[----:B0-----:R-:W2:Y:S04]  /*9020*/  LDL.LU.64 R24, [R1+0x190] ;  /* 0x0001900001187983 */ /* 0x001ea80000300a00 */
[----:B------:R-:W2:Y:S08]  /*9030*/  LDL.LU.64 R26, [R1+0x198] ;  /* 0x00019800011a7983 */ /* 0x000eb00000300a00 */
        /* <DEDUP_REMOVED lines=11> */
[----:B---3--:R-:W-:Y:S02]  /*90f0*/  HMMA.16816.F32.BF16 R20, R20, R16, R4 ;  /* 0x000000101414723c */ /* 0x008fe40000041804 */
[----:B------:R-:W3:Y:S04]  /*9100*/  LDL.LU.64 R6, [R1+0xc18] ;  /* 0x000c180001067983 */ /* 0x000ee80000300a00 */
[----:B------:R-:W3:Y:S11]  /*9110*/  LDL.LU.64 R4, [R1+0xc10] ;  /* 0x000c100001047983 */ /* 0x000ef60000300a00 */
[----:B------:R-:W-:Y:S07]  /*9120*/  @!UPT UIADD3 URZ, URZ, URZ, URZ ;  /* 0x0000003f3f3ff290 */ /* 0x000fee000fffe03f */
[----:B------:R-:W-:Y:S02]  /*9130*/  IMAD.MOV.U32 R0, RZ, RZ, R22 ;  /* 0x000000ffff007224 */ /* 0x000fe400078e0016 */
[----:B------:R-:W-:Y:S02]  /*9140*/  IMAD.MOV.U32 R28, RZ, RZ, R23 ;  /* 0x000000ffff1c7224 */ /* 0x000fe400078e0017 */
[----:B------:R-:W-:Y:S01]  /*9150*/  IMAD.MOV.U32 R2, RZ, RZ, R20 ;  /* 0x000000ffff027224 */ /* 0x000fe200078e0014 */
[----:B------:R-:W3:Y:S01]  /*9160*/  LDL.LU.64 R22, [R1+0xc08] ;  /* 0x000c080001167983 */ /* 0x000ee20000300a00 */
[----:B------:R-:W-:-:S03]  /*9170*/  IMAD.MOV.U32 R3, RZ, RZ, R21 ;  /* 0x000000ffff037224 */ /* 0x000fc600078e0015 */
[----:B------:R-:W3:Y:S04]  /*9180*/  LDL.LU.64 R20, [R1+0xc00] ;  /* 0x000c000001147983 */ /* 0x000ee80000300a00 */
[----:B--2---:R-:W-:Y:S04]  /*9190*/  STL.64 [R1+0xbe8], R18 ;  /* 0x000be81201007387 */ /* 0x004fe80000100a00 */
[----:B------:R0:W-:Y:S04]  /*91a0*/  STL.64 [R1+0xbe0], R16 ;  /* 0x000be01001007387 */ /* 0x0001e80000100a00 */
[----:B0-----:R-:W2:Y:S04]  /*91b0*/  LDL.LU.64 R16, [R1+0x170] ;  /* 0x0001700001107983 */ /* 0x001ea80000300a00 */
[----:B------:R-:W2:Y:S04]  /*91c0*/  LDL.LU.64 R18, [R1+0x178] ;  /* 0x0001780001127983 */ /* 0x000ea80000300a00 */
[----:B------:R-:W-:Y:S04]  /*91d0*/  STL [R1+0xa30], R28 ;  /* 0x000a301c01007387 */ /* 0x000fe80000100800 */
[----:B------:R-:W-:Y:S04]  /*91e0*/  STL [R1+0xa2c], R0 ;  /* 0x000a2c0001007387 */ /* 0x000fe80000100800 */
[----:B------:R-:W-:Y:S04]  /*91f0*/  STL [R1+0xa28], R3 ;  /* 0x000a280301007387 */ /* 0x000fe80000100800 */
[----:B------:R-:W-:Y:S01]  /*9200*/  STL [R1+0xa24], R2 ;  /* 0x000a240201007387 */ /* 0x000fe20000100800 */
[C---:B---3--:R-:W-:Y:S11]  /*9210*/  HMMA.16816.F32.BF16 R24, R20.reuse, R4, R24 ;  /* 0x000000041418723c */ /* 0x048ff60000041818 */
[----:B------:R-:W-:Y:S11]  /*9220*/  @!UPT UIADD3 URZ, URZ, URZ, URZ ;  /* 0x0000003f3f3ff290 */ /* 0x000ff6000fffe03f */
[----:B------:R-:W-:Y:S01]  /*9230*/  @!UPT UIADD3 URZ, URZ, URZ, URZ ;  /* 0x0000003f3f3ff290 */ /* 0x000fe2000fffe03f */
[----:B------:R-:W-:Y:S04]  /*9240*/  STL.64 [R1+0x190], R24 ;  /* 0x0001901801007387 */ /* 0x000fe80000100a00 */
[----:B------:R0:W-:Y:S04]  /*9250*/  STL.64 [R1+0x198], R26 ;  /* 0x0001981a01007387 */ /* 0x0001e80000100a00 */
[----:B0-----:R-:W3:Y:S04]  /*9260*/  LDL.LU.64 R26, [R1+0xbf8] ;  /* 0x000bf800011a7983 */ /* 0x001ee80000300a00 */
[----:B------:R-:W3:Y:S01]  /*9270*/  LDL.LU.64 R24, [R1+0xbf0] ;  /* 0x000bf00001187983 */ /* 0x000ee20000300a00 */
[C---:B--2---:R-:W-:Y:S08]  /*9280*/  HMMA.16816.F32.BF16 R16, R20.reuse, R12, R16 ;  /* 0x0000000c1410723c */ /* 0x044ff00000041810 */
[----:B---3--:R-:W-:Y:S11]  /*9290*/  HMMA.16816.F32.BF16 R24, R20, R8, R24 ;  /* 0x000000081418723c */ /* 0x008ff60000041818 */
[----:B------:R-:W-:Y:S11]  /*92a0*/  @!UPT UIADD3 URZ, URZ, URZ, URZ ;  /* 0x0000003f3f3ff290 */ /* 0x000ff6000fffe03f */
[----:B------:R-:W-:Y:S02]  /*92b0*/  @!UPT UIADD3 URZ, URZ, URZ, URZ ;  /* 0x0000003f3f3ff290 */ /* 0x000fe4000fffe03f */
[----:B------:R-:W-:Y:S02]  /*92c0*/  IMAD.MOV.U32 R28, RZ, RZ, R24 ;  /* 0x000000ffff1c7224 */ /* 0x000fe400078e0018 */
[----:B------:R-:W-:Y:S02]  /*92d0*/  IMAD.MOV.U32 R0, RZ, RZ, R25 ;  /* 0x000000ffff007224 */ /* 0x000fe400078e0019 */
[----:B------:R-:W-:Y:S01]  /*92e0*/  IMAD.MOV.U32 R3, RZ, RZ, R26 ;  /* 0x000000ffff037224 */ /* 0x000fe200078e001a */
[----:B------:R-:W2:Y:S01]  /*92f0*/  LDL.LU.64 R24, [R1+0x160] ;  /* 0x0001600001187983 */ /* 0x000ea20000300a00 */
[----:B------:R-:W-:-:S03]  /*9300*/  IMAD.MOV.U32 R2, RZ, RZ, R27 ;  /* 0x000000ffff027224 */ /* 0x000fc600078e001b */
[----:B------:R-:W2:Y:S04]  /*9310*/  LDL.LU.64 R26, [R1+0x168] ;  /* 0x00016800011a7983 */ /* 0x000ea80000300a00 */
[----:B------:R-:W-:Y:S04]  /*9320*/  STL.64 [R1+0xbc8], R10 ;  /* 0x000bc80a01007387 */ /* 0x000fe80000100a00 */
[----:B------:R0:W-:Y:S04]  /*9330*/  STL.64 [R1+0xbc0], R8 ;  /* 0x000bc00801007387 */ /* 0x0001e80000100a00 */
[----:B0-----:R-:W3:Y:S04]  /*9340*/  LDL.LU.64 R8, [R1+0x150] ;  /* 0x0001500001087983 */ /* 0x001ee80000300a00 */
[----:B------:R-:W3:Y:S04]  /*9350*/  LDL.LU.64 R10, [R1+0x158] ;  /* 0x00015800010a7983 */ /* 0x000ee80000300a00 */
[----:B------:R-:W-:Y:S04]  /*9360*/  STL [R1+0xa40], R2 ;  /* 0x000a400201007387 */ /* 0x000fe80000100800 */
[----:B------:R-:W-:Y:S04]  /*9370*/  STL [R1+0xa3c], R3 ;  /* 0x000a3c0301007387 */ /* 0x000fe80000100800 */
[----:B------:R-:W-:Y:S04]  /*9380*/  STL [R1+0xa38], R0 ;  /* 0x000a380001007387 */ /* 0x000fe80000100800 */
[----:B------:R-:W-:Y:S04]  /*9390*/  STL [R1+0xa34], R28 ;  /* 0x000a341c01007387 */ /* 0x000fe80000100800 */
[----:B------:R-:W-:Y:S04]  /*93a0*/  STL.64 [R1+0x170], R16 ;  /* 0x0001701001007387 */ /* 0x000fe80000100a00 */
[----:B------:R0:W-:Y:S04]  /*93b0*/  STL.64 [R1+0x178], R18 ;  /* 0x0001781201007387 */ /* 0x0001e80000100a00 */
[----:B0-----:R-:W2:Y:S04]  /*93c0*/  LDL.LU.64 R18, [R1+0xbe8] ;  /* 0x000be80001127983 */ /* 0x001ea80000300a00 */
[----:B------:R-:W2:Y:S04]  /*93d0*/  LDL.LU.64 R16, [R1+0xbe0] ;  /* 0x000be00001107983 */ /* 0x000ea80000300a00 */
[----:B----4-:R-:W-:Y:S04]  /*93e0*/  STL.64 [R1+0xbb8], R14 ;  /* 0x000bb80e01007387 */ /* 0x010fe80000100a00 */
[----:B------:R0:W-:Y:S04]  /*93f0*/  STL.64 [R1+0xbb0], R12 ;  /* 0x000bb00c01007387 */ /* 0x0001e80000100a00 */
[----:B0-----:R-:W4:Y:S04]  /*9400*/  LDL.LU.64 R12, [R1+0x140] ;  /* 0x00014000010c7983 */ /* 0x001f280000300a00 */
[----:B------:R-:W4:Y:S01]  /*9410*/  LDL.LU.64 R14, [R1+0x148] ;  /* 0x00014800010e7983 */ /* 0x000f220000300a00 */
[----:B--2---:R-:W-:Y:S03]  /*9420*/  HMMA.16816.F32.BF16 R20, R20, R16, R24 ;  /* 0x000000101414723c */ /* 0x004fe60000041818 */
[----:B------:R-:W3:Y:S04]  /*9430*/  LDL.LU.64 R26, [R1+0xbd8] ;  /* 0x000bd800011a7983 */ /* 0x000ee80000300a00 */
[----:B------:R-:W3:Y:S11]  /*9440*/  LDL.LU.64 R24, [R1+0xbd0] ;  /* 0x000bd00001187983 */ /* 0x000ef60000300a00 */
[----:B------:R-:W-:Y:S06]  /*9450*/  @!UPT UIADD3 URZ, URZ, URZ, URZ ;  /* 0x0000003f3f3ff290 */ /* 0x000fec000fffe03f */
[----:B------:R-:W-:Y:S02]  /*9460*/  IMAD.MOV.U32 R28, RZ, RZ, R23 ;  /* 0x000000ffff1c7224 */ /* 0x000fe400078e0017 */
[----:B------:R-:W-:Y:S02]  /*9470*/  IMAD.MOV.U32 R0, RZ, RZ, R22 ;  /* 0x000000ffff007224 */ /* 0x000fe400078e0016 */
[----:B------:R-:W-:Y:S02]  /*9480*/  IMAD.MOV.U32 R2, RZ, RZ, R20 ;  /* 0x000000ffff027224 */ /* 0x000fe400078e0014 */
[----:B------:R-:W-:Y:S02]  /*9490*/  IMAD.MOV.U32 R3, RZ, RZ, R21 ;  /* 0x000000ffff037224 */ /* 0x000fe400078e0015 */
[----:B------:R-:W2:Y:S04]  /*94a0*/  LDL.LU.64 R20, [R1+0x120] ;  /* 0x0001200001147983 */ /* 0x000ea80000300a00 */
        /* <DEDUP_REMOVED lines=11> */
[----:B------:R-:W4:Y:S02]  /*9560*/  LDL.LU.64 R8, [R1+0xbc0] ;  /* 0x000bc00001087983 */ /* 0x000f240000300a00 */
[C---:B----4-:R-:W-:Y:S11]  /*9570*/  HMMA.16816.F32.BF16 R12, R24.reuse, R8, R12 ;  /* 0x00000008180c723c */ /* 0x050ff6000004180c */
[----:B------:R-:W-:Y:S11]  /*9580*/  @!UPT UIADD3 URZ, URZ, URZ, URZ ;  /* 0x0000003f3f3ff290 */ /* 0x000ff6000fffe03f */
[----:B------:R-:W-:Y:S01]  /*9590*/  @!UPT UIADD3 URZ, URZ, URZ, URZ ;  /* 0x0000003f3f3ff290 */ /* 0x000fe2000fffe03f */
[----:B------:R-:W-:Y:S04]  /*95a0*/  STL.64 [R1+0x140], R12 ;  /* 0x0001400c01007387 */ /* 0x000fe80000100a00 */
[----:B------:R0:W-:Y:S04]  /*95b0*/  STL.64 [R1+0x148], R14 ;  /* 0x0001480e01007387 */ /* 0x0001e80000100a00 */
[----:B0-----:R-:W4:Y:S04]  /*95c0*/  LDL.LU.64 R14, [R1+0xbb8] ;  /* 0x000bb800010e7983 */ /* 0x001f280000300a00 */
[----:B------:R-:W2:Y:S04]  /*95d0*/  LDL.LU.64 R12, [R1+0xbb0] ;  /* 0x000bb000010c7983 */ /* 0x000ea80000300a00 */
[----:B---3--:R-:W-:Y:S04]  /*95e0*/  STL.64 [R1+0xb98], R10 ;  /* 0x000b980a01007387 */ /* 0x008fe80000100a00 */
[----:B------:R0:W-:Y:S04]  /*95f0*/  STL.64 [R1+0xb90], R8 ;  /* 0x000b900801007387 */ /* 0x0001e80000100a00 */
[----:B0-----:R-:W2:Y:S04]  /*9600*/  LDL.LU.64 R8, [R1+0x130] ;  /* 0x0001300001087983 */ /* 0x001ea80000300a00 */
[----:B------:R-:W2:Y:S02]  /*9610*/  LDL.LU.64 R10, [R1+0x138] ;  /* 0x00013800010a7983 */ /* 0x000ea40000300a00 */
[C---:B--2---:R-:W-:Y:S08]  /*9620*/  HMMA.16816.F32.BF16 R8, R24.reuse, R12, R8 ;  /* 0x0000000c1808723c */ /* 0x044ff00000041808 */
[----:B------:R-:W-:Y:S11]  /*9630*/  HMMA.16816.F32.BF16 R24, R24, R16, R20 ;  /* 0x000000101818723c */ /* 0x000ff60000041814 */
[----:B------:R-:W-:Y:S04]  /*9640*/  @!UPT UIADD3 URZ, URZ, URZ, URZ ;  /* 0x0000003f3f3ff290 */ /* 0x000fe8000fffe03f */
[----:B------:R0:W-:Y:S04]  /*9650*/  STL.64 [R1+0x130], R8 ;  /* 0x0001300801007387 */ /* 0x0001e80000100a00 */
[----:B------:R1:W-:Y:S04]  /*9660*/  STL.64 [R1+0x138], R10 ;  /* 0x0001380a01007387 */ /* 0x0003e80000100a00 */
[----:B0-----:R-:W2:Y:S04]  /*9670*/  LDL.LU.64 R8, [R1+0x110] ;  /* 0x0001100001087983 */ /* 0x001ea80000300a00 */
[----:B-1----:R-:W2:Y:S04]  /*9680*/  LDL.LU.64 R10, [R1+0x118] ;  /* 0x00011800010a7983 */ /* 0x002ea80000300a00 */
[----:B----4-:R-:W-:Y:S04]  /*9690*/  STL.64 [R1+0xb88], R14 ;  /* 0x000b880e01007387 */ /* 0x010fe80000100a00 */
[----:B------:R0:W-:Y:S04]  /*96a0*/  STL.64 [R1+0xb80], R12 ;  /* 0x000b800c01007387 */ /* 0x0001e80000100a00 */
[----:B0-----:R-:W3:Y:S04]  /*96b0*/  LDL.LU.64 R12, [R1+0x60] ;  /* 0x00006000010c7983 */ /* 0x001ee80000300a00 */
[----:B------:R-:W3:Y:S04]  /*96c0*/  LDL.LU.64 R14, [R1+0x68] ;  /* 0x00006800010e7983 */ /* 0x000ee80000300a00 */
[----:B------:R-:W2:Y:S04]  /*96d0*/  LDL.LU.64 R22, [R1+0xba8] ;  /* 0x000ba80001167983 */ /* 0x000ea80000300a00 */
[----:B------:R-:W2:Y:S04]  /*96e0*/  LDL.LU.64 R20, [R1+0xba0] ;  /* 0x000ba00001147983 */ /* 0x000ea80000300a00 */
[----:B------:R-:W-:Y:S04]  /*96f0*/  STL.64 [R1+0xb78], R18 ;  /* 0x000b781201007387 */ /* 0x000fe80000100a00 */
[----:B------:R0:W-:Y:S04]  /*9700*/  STL.64 [R1+0xb70], R16 ;  /* 0x000b701001007387 */ /* 0x0001e80000100a00 */
[----:B------:R1:W-:Y:S04]  /*9710*/  STL.64 [R1+0x120], R24 ;  /* 0x0001201801007387 */ /* 0x0003e80000100a00 */
[----:B------:R4:W-:Y:S04]  /*9720*/  STL.64 [R1+0x128], R26 ;  /* 0x0001281a01007387 */ /* 0x0009e80000100a00 */
[----:B0-----:R-:W3:Y:S04]  /*9730*/  LDL.LU.64 R16, [R1+0x50] ;  /* 0x0000500001107983 */ /* 0x001ee80000300a00 */
[----:B------:R-:W3:Y:S04]  /*9740*/  LDL.LU.64 R18, [R1+0x58] ;  /* 0x0000580001127983 */ /* 0x000ee80000300a00 */
[----:B-1----:R-:W3:Y:S04]  /*9750*/  LDL.LU R24, [R1+0x70] ;  /* 0x0000700001187983 */ /* 0x002ee80000300800 */
[----:B------:R-:W3:Y:S01]  /*9760*/  LDL.LU R25, [R1+0x74] ;  /* 0x0000740001197983 */ /* 0x000ee20000300800 */
[----:B----4-:R-:W-:-:S02]  /*9770*/  IMAD.MOV.U32 R26, RZ, RZ, R7 ;  /* 0x000000ffff1a7224 */ /* 0x010fc400078e0007 */
[----:B------:R-:W-:-:S05]  /*9780*/  IMAD.MOV.U32 R27, RZ, RZ, R6 ;  /* 0x000000ffff1b7224 */ /* 0x000fca00078e0006 */
[----:B------:R-:W-:Y:S01]  /*9790*/  STL.64 [R1+0xb68], R26 ;  /* 0x000b681a01007387 */ /* 0x000fe20000100a00 */
[C---:B--2---:R-:W-:Y:S03]  /*97a0*/  HMMA.16816.F32.BF16 R8, R20.reuse, R4, R8 ;  /* 0x000000041408723c */ /* 0x044fe60000041808 */
[----:B---3--:R0:W-:Y:S04]  /*97b0*/  STL.64 [R1+0xb60], R24 ;  /* 0x000b601801007387 */ /* 0x0081e80000100a00 */
[----:B0-----:R-:W2:Y:S04]  /*97c0*/  LDL.LU.64 R24, [R1+0x40] ;  /* 0x0000400001187983 */ /* 0x001ea80000300a00 */
[----:B------:R-:W2:Y:S11]  /*97d0*/  LDL.LU.64 R26, [R1+0x48] ;  /* 0x00004800011a7983 */ /* 0x000eb60000300a00 */
        /* <DEDUP_REMOVED lines=18> */
[----:B------:R-:W2:Y:S02]  /*9900*/  LDL.LU.64 R16, [R1+0xb70] ;  /* 0x000b700001107983 */ /* 0x000ea40000300a00 */
[----:B--2---:R-:W-:Y:S02]  /*9910*/  HMMA.16816.F32.BF16 R20, R20, R16, R24 ;  /* 0x000000101414723c */ /* 0x004fe40000041818 */
[----:B------:R-:W-:Y:S04]  /*9920*/  STL.64 [R1+0xb58], R18 ;  /* 0x000b581201007387 */ /* 0x000fe80000100a00 */
[----:B------:R0:W-:Y:S04]  /*9930*/  STL.64 [R1+0xb50], R16 ;  /* 0x000b501001007387 */ /* 0x0001e80000100a00 */
[----:B------:R-:W-:Y:S11]  /*9940*/  LDSM.16.MT88.4 R24, [R29+0x4000] ;  /* 0x004000001d18783b */ /* 0x000ff60000004200 */
[----:B------:R-:W-:Y:S02]  /*9950*/  @!UPT UIADD3 URZ, URZ, URZ, URZ ;  /* 0x0000003f3f3ff290 */ /* 0x000fe4000fffe03f */
[----:B------:R-:W-:Y:S04]  /*9960*/  STL.64 [R1+0xb0], R20 ;  /* 0x0000b01401007387 */ /* 0x000fe80000100a00 */
[----:B------:R-:W-:Y:S04]  /*9970*/  STL.64 [R1+0xb8], R22 ;  /* 0x0000b81601007387 */ /* 0x000fe80000100a00 */
[----:B------:R-:W1:Y:S04]  /*9980*/  LDSM.16.MT88.4 R20, [R29+0x380] ;  /* 0x000380001d14783b */ /* 0x000e680000004200 */
[----:B0-----:R-:W2:Y:S04]  /*9990*/  LDL.LU.64 R16, [R1+0xe0] ;  /* 0x0000e00001107983 */ /* 0x001ea80000300a00 */
[----:B------:R-:W2:Y:S04]  /*99a0*/  LDL.LU.64 R18, [R1+0xe8] ;  /* 0x0000e80001127983 */ /* 0x000ea80000300a00 */
[----:B-1----:R-:W-:Y:S04]  /*99b0*/  STL.64 [R1+0xb48], R22 ;  /* 0x000b481601007387 */ /* 0x002fe80000100a00 */
[----:B------:R0:W-:Y:S04]  /*99c0*/  STL.64 [R1+0xb40], R20 ;  /* 0x000b401401007387 */ /* 0x0001e80000100a00 */
[----:B0-----:R-:W2:Y:S04]  /*99d0*/  LDL.LU.64 R20, [R1+0xd0] ;  /* 0x0000d00001147983 */ /* 0x001ea80000300a00 */
[----:B------:R-:W2:Y:S04]  /*99e0*/  LDL.LU.64 R22, [R1+0xd8] ;  /* 0x0000d80001167983 */ /* 0x000ea80000300a00 */
[----:B------:R-:W-:Y:S04]  /*99f0*/  STL.64 [R1+0x60], R24 ;  /* 0x0000601801007387 */ /* 0x000fe80000100a00 */
[----:B------:R0:W-:Y:S04]  /*9a00*/  STL.64 [R1+0x68], R26 ;  /* 0x0000681a01007387 */ /* 0x0001e80000100a00 */
[----:B0-----:R-:W2:Y:S04]  /*9a10*/  LDL.LU.64 R26, [R1+0xb68] ;  /* 0x000b6800011a7983 */ /* 0x001ea80000300a00 */
[----:B------:R-:W2:Y:S02]  /*9a20*/  LDL.LU.64 R24, [R1+0xb60] ;  /* 0x000b600001187983 */ /* 0x000ea40000300a00 */
[----:B--2---:R-:W-:Y:S11]  /*9a30*/  HMMA.16816.F32.BF16 R16, R24, R4, R16 ;  /* 0x000000041810723c */ /* 0x004ff60000041810 */
[----:B------:R-:W-:Y:S11]  /*9a40*/  @!UPT UIADD3 URZ, URZ, URZ, URZ ;  /* 0x0000003f3f3ff290 */ /* 0x000ff6000fffe03f */
[----:B------:R-:W-:Y:S01]  /*9a50*/  @!UPT UIADD3 URZ, URZ, URZ, URZ ;  /* 0x0000003f3f3ff290 */ /* 0x000fe2000fffe03f */
[----:B------:R-:W-:Y:S04]  /*9a60*/  STL.64 [R1+0xe0], R16 ;  /* 0x0000e01001007387 */ /* 0x000fe80000100a00 */
[----:B------:R-:W-:Y:S04]  /*9a70*/  STL.64 [R1+0xe8], R18 ;  /* 0x0000e81201007387 */ /* 0x000fe80000100a00 */
[----:B------:R-:W0:Y:S02]  /*9a80*/  LDSM.16.MT88.4 R16, [R29+0x4080] ;  /* 0x004080001d10783b */ /* 0x000e240000004200 */
[----:B0-----:R-:W-:-:S02]  /*9a90*/  IMAD.MOV.U32 R6, RZ, RZ, R18 ;  /* 0x000000ffff067224 */ /* 0x001fc400078e0012 */
[----:B------:R-:W-:Y:S01]  /*9aa0*/  STL.64 [R1+0x50], R16 ;  /* 0x0000501001007387 */ /* 0x000fe20000100a00 */
[----:B------:R-:W-:-:S03]  /*9ab0*/  IMAD.MOV.U32 R7, RZ, RZ, R19 ;  /* 0x000000ffff077224 */ /* 0x000fc600078e0013 */
[----:B------:R-:W0:Y:S02]  /*9ac0*/  LDSM.16.MT88.4 R16, [R29+0x4100] ;  /* 0x004100001d10783b */ /* 0x000e240000004200 */
[----:B0-----:R-:W-:Y:S02]  /*9ad0*/  IMAD.MOV.U32 R28, RZ, RZ, R16 ;  /* 0x000000ffff1c7224 */ /* 0x001fe400078e0010 */
[----:B------:R-:W-:Y:S02]  /*9ae0*/  IMAD.MOV.U32 R0, RZ, RZ, R17 ;  /* 0x000000ffff007224 */ /* 0x000fe400078e0011 */
[----:B------:R-:W-:Y:S01]  /*9af0*/  IMAD.MOV.U32 R3, RZ, RZ, R18 ;  /* 0x000000ffff037224 */ /* 0x000fe200078e0012 */
[----:B------:R-:W2:Y:S01]  /*9b00*/  LDL.LU.64 R16, [R1+0xc0] ;  /* 0x0000c00001107983 */ /* 0x000ea20000300a00 */
[----:B------:R-:W-:-:S03]  /*9b10*/  IMAD.MOV.U32 R2, RZ, RZ, R19 ;  /* 0x000000ffff027224 */ /* 0x000fc600078e0013 */
[----:B------:R-:W2:Y:S01]  /*9b20*/  LDL.LU.64 R18, [R1+0xc8] ;  /* 0x0000c80001127983 */ /* 0x000ea20000300a00 */
[----:B------:R-:W-:Y:S03]  /*9b30*/  HMMA.16816.F32.BF16 R20, R24, R8, R20 ;  /* 0x000000081814723c */ /* 0x000fe60000041814 */
[----:B------:R-:W-:Y:S04]  /*9b40*/  STL [R1+0xa60], R2 ;  /* 0x000a600201007387 */ /* 0x000fe80000100800 */
[----:B------:R-:W-:Y:S04]  /*9b50*/  STL [R1+0xa5c], R3 ;  /* 0x000a5c0301007387 */ /* 0x000fe80000100800 */
[----:B------:R-:W-:Y:S04]  /*9b60*/  STL [R1+0xa58], R0 ;  /* 0x000a580001007387 */ /* 0x000fe80000100800 */
[----:B------:R-:W-:Y:S04]  /*9b70*/  STL [R1+0xa54], R28 ;  /* 0x000a541c01007387 */ /* 0x000fe80000100800 */
[----:B---3--:R-:W-:Y:S04]  /*9b80*/  STL.64 [R1+0xb38], R10 ;  /* 0x000b380a01007387 */ /* 0x008fe80000100a00 */
[----:B------:R-:W-:Y:S04]  /*9b90*/  STL.64 [R1+0xb30], R8 ;  /* 0x000b300801007387 */ /* 0x000fe80000100a00 */
[----:B------:R-:W-:Y:S04]  /*9ba0*/  STL.64 [R1+0xd0], R20 ;  /* 0x0000d01401007387 */ /* 0x000fe80000100a00 */
[----:B------:R-:W-:Y:S04]  /*9bb0*/  STL.64 [R1+0xd8], R22 ;  /* 0x0000d81601007387 */ /* 0x000fe80000100a00 */
[----:B------:R-:W0:Y:S04]  /*9bc0*/  LDSM.16.MT88.4 R20, [R29+0x4180] ;  /* 0x004180001d14783b */ /* 0x000e280000004200 */
[----:B------:R-:W1:Y:S01]  /*9bd0*/  LDSM.16.MT88.4 R8, [R29+0x4200] ;  /* 0x004200001d08783b */ /* 0x000e620000004200 */
[----:B0-----:R-:W-:-:S02]  /*9be0*/  IMAD.MOV.U32 R28, RZ, RZ, R23 ;  /* 0x000000ffff1c7224 */ /* 0x001fc400078e0017 */
[----:B------:R-:W-:Y:S02]  /*9bf0*/  IMAD.MOV.U32 R0, RZ, RZ, R22 ;  /* 0x000000ffff007224 */ /* 0x000fe400078e0016 */
[----:B------:R-:W-:Y:S02]  /*9c00*/  IMAD.MOV.U32 R2, RZ, RZ, R20 ;  /* 0x000000ffff027224 */ /* 0x000fe400078e0014 */
[----:B------:R-:W-:Y:S02]  /*9c10*/  IMAD.MOV.U32 R3, RZ, RZ, R21 ;  /* 0x000000ffff037224 */ /* 0x000fe400078e0015 */
[----:B------:R-:W3:Y:S04]  /*9c20*/  LDL.LU.64 R20, [R1+0xa0] ;  /* 0x0000a00001147983 */ /* 0x000ee80000300a00 */
[----:B------:R-:W3:Y:S04]  /*9c30*/  LDL.LU.64 R22, [R1+0xa8] ;  /* 0x0000a80001167983 */ /* 0x000ee80000300a00 */
[----:B------:R-:W-:Y:S04]  /*9c40*/  STL [R1+0xa70], R28 ;  /* 0x000a701c01007387 */ /* 0x000fe80000100800 */
[----:B------:R-:W-:Y:S04]  /*9c50*/  STL [R1+0xa6c], R0 ;  /* 0x000a6c0001007387 */ /* 0x000fe80000100800 */
[----:B------:R-:W-:Y:S04]  /*9c60*/  STL [R1+0xa68], R3 ;  /* 0x000a680301007387 */ /* 0x000fe80000100800 */
[----:B------:R-:W-:Y:S04]  /*9c70*/  STL [R1+0xa64], R2 ;  /* 0x000a640201007387 */ /* 0x000fe80000100800 */
[----:B-1----:R-:W-:Y:S04]  /*9c80*/  STL.64 [R1+0x20], R8 ;  /* 0x0000200801007387 */ /* 0x002fe80000100a00 */
[----:B------:R2:W-:Y:S02]  /*9c90*/  STL.64 [R1+0x28], R10 ;  /* 0x0000280a01007387 */ /* 0x0005e40000100a00 */
[C---:B--2---:R-:W-:Y:S02]  /*9ca0*/  HMMA.16816.F32.BF16 R8, R24.reuse, R12, R16 ;  /* 0x0000000c1808723c */ /* 0x044fe40000041810 */
[----:B------:R-:W0:Y:S11]  /*9cb0*/  LDSM.16.MT88.4 R16, [R29+0x4280] ;  /* 0x004280001d10783b */ /* 0x000e360000004200 */
[----:B------:R-:W-:Y:S11]  /*9cc0*/  @!UPT UIADD3 URZ, URZ, URZ, URZ ;  /* 0x0000003f3f3ff290 */ /* 0x000ff6000fffe03f */
        /* <DEDUP_REMOVED lines=9> */
[----:B------:R-:W-:Y:S04]  /*9d60*/  STL [R1+0xa74], R28 ;  /* 0x000a741c01007387 */ /* 0x000fe80000100800 */
[----:B0-----:R-:W-:Y:S04]  /*9d70*/  STL.64 [R1+0x10], R16 ;  /* 0x0000101001007387 */ /* 0x001fe80000100a00 */
[----:B------:R-:W-:Y:S04]  /*9d80*/  STL.64 [R1+0x18], R18 ;  /* 0x0000181201007387 */ /* 0x000fe80000100a00 */
[----:B------:R-:W0:Y:S04]  /*9d90*/  LDSM.16.MT88.4 R16, [R29+0x4300] ;  /* 0x004300001d10783b */ /* 0x000e280000004200 */
[----:B0-----:R-:W-:Y:S04]  /*9da0*/  STL.64 [R1], R16 ;  /* 0x0000001001007387 */ /* 0x001fe80000100a00 */
[----:B------:R0:W-:Y:S04]  /*9db0*/  STL.64 [R1+0x8], R18 ;  /* 0x0000081201007387 */ /* 0x0001e80000100a00 */
[----:B0-----:R-:W2:Y:S04]  /*9dc0*/  LDL.LU.64 R18, [R1+0xb58] ;  /* 0x000b580001127983 */ /* 0x001ea80000300a00 */
[----:B------:R-:W3:Y:S02]  /*9dd0*/  LDL.LU.64 R16, [R1+0xb50] ;  /* 0x000b500001107983 */ /* 0x000ee40000300a00 */
[----:B---3--:R-:W-:Y:S02]  /*9de0*/  HMMA.16816.F32.BF16 R24, R24, R16, R20 ;  /* 0x000000101818723c */ /* 0x008fe40000041814 */
[----:B------:R-:W2:Y:S04]  /*9df0*/  LDL.LU.64 R22, [R1+0xb48] ;  /* 0x000b480001167983 */ /* 0x000ea80000300a00 */
[----:B------:R-:W2:Y:S11]  /*9e00*/  LDL.LU.64 R20, [R1+0xb40] ;  /* 0x000b400001147983 */ /* 0x000eb60000300a00 */
[----:B------:R-:W-:Y:S07]  /*9e10*/  @!UPT UIADD3 URZ, URZ, URZ, URZ ;  /* 0x0000003f3f3ff290 */ /* 0x000fee000fffe03f */
[----:B------:R-:W-:Y:S02]  /*9e20*/  IMAD.MOV.U32 R2, RZ, RZ, R24 ;  /* 0x000000ffff027224 */ /* 0x000fe400078e0018 */
[----:B------:R-:W-:Y:S02]  /*9e30*/  IMAD.MOV.U32 R3, RZ, RZ, R25 ;  /* 0x000000ffff037224 */ /* 0x000fe400078e0019 */
[----:B------:R-:W-:Y:S02]  /*9e40*/  IMAD.MOV.U32 R0, RZ, RZ, R26 ;  /* 0x000000ffff007224 */ /* 0x000fe400078e001a */
[----:B------:R-:W-:Y:S02]  /*9e50*/  IMAD.MOV.U32 R28, RZ, RZ, R27 ;  /* 0x000000ffff1c7224 */ /* 0x000fe400078e001b */
[----:B------:R-:W0:Y:S04]  /*9e60*/  LDSM.16.MT88.4 R24, [R29+0x4380] ;  /* 0x004380001d18783b */ /* 0x000e280000004200 */
[----:B------:R-:W-:Y:S04]  /*9e70*/  STL [R1+0xa90], R28 ;  /* 0x000a901c01007387 */ /* 0x000fe80000100800 */
[----:B------:R-:W-:Y:S04]  /*9e80*/  STL [R1+0xa8c], R0 ;  /* 0x000a8c0001007387 */ /* 0x000fe80000100800 */
[----:B------:R-:W-:Y:S04]  /*9e90*/  STL [R1+0xa88], R3 ;  /* 0x000a880301007387 */ /* 0x000fe80000100800 */
[----:B------:R-:W-:Y:S04]  /*9ea0*/  STL [R1+0xa84], R2 ;  /* 0x000a840201007387 */ /* 0x000fe80000100800 */
[----:B0-----:R-:W-:Y:S04]  /*9eb0*/  STL.64 [R1+0x8a0], R26 ;  /* 0x0008a01a01007387 */ /* 0x001fe80000100a00 */
[----:B------:R0:W-:Y:S04]  /*9ec0*/  STL.64 [R1+0x898], R24 ;  /* 0x0008981801007387 */ /* 0x0001e80000100a00 */
[----:B0-----:R-:W3:Y:S04]  /*9ed0*/  LDL.LU.64 R24, [R1+0x270] ;  /* 0x0002700001187983 */ /* 0x001ee80000300a00 */
[----:B------:R-:W3:Y:S01]  /*9ee0*/  LDL.LU.64 R26, [R1+0x278] ;  /* 0x00027800011a7983 */ /* 0x000ee20000300a00 */
[C---:B--2---:R-:W-:Y:S11]  /*9ef0*/  HMMA.16816.F32.BF16 R8, R20.reuse, R4, R8 ;  /* 0x000000041408723c */ /* 0x044ff60000041808 */
[----:B------:R-:W-:Y:S11]  /*9f00*/  @!UPT UIADD3 URZ, URZ, URZ, URZ ;  /* 0x0000003f3f3ff290 */ /* 0x000ff6000fffe03f */
[----:B------:R-:W-:Y:S01]  /*9f10*/  @!UPT UIADD3 URZ, URZ, URZ, URZ ;  /* 0x0000003f3f3ff290 */ /* 0x000fe2000fffe03f */
[----:B------:R-:W-:Y:S04]  /*9f20*/  STL.64 [R1+0x90], R8 ;  /* 0x0000900801007387 */ /* 0x000fe80000100a00 */
[----:B------:R0:W-:Y:S04]  /*9f30*/  STL.64 [R1+0x98], R10 ;  /* 0x0000980a01007387 */ /* 0x0001e80000100a00 */
[----:B0-----:R-:W2:Y:S04]  /*9f40*/  LDL.LU.64 R10, [R1+0xb38] ;  /* 0x000b3800010a7983 */ /* 0x001ea80000300a00 */
[----:B------:R-:W2:Y:S04]  /*9f50*/  LDL.LU.64 R8, [R1+0xb30] ;  /* 0x000b300001087983 */ /* 0x000ea80000300a00 */
[----:B------:R0:W-:Y:S04]  /*9f60*/  STL.64 [R1+0xb18], R6 ;  /* 0x000b180601007387 */ /* 0x0001e80000100a00 */
[----:B------:R-:W2:Y:S04]  /*9f70*/  LDL.LU.64 R4, [R1+0x80] ;  /* 0x0000800001047983 */ /* 0x000ea80000300a00 */
[----:B0-----:R-:W2:Y:S02]  /*9f80*/  LDL.LU.64 R6, [R1+0x88] ;  /* 0x0000880001067983 */ /* 0x001ea40000300a00 */
[C---:B--2---:R-:W-:Y:S11]  /*9f90*/  HMMA.16816.F32.BF16 R4, R20.reuse, R8, R4 ;  /* 0x000000081404723c */ /* 0x044ff60000041804 */
[----:B------:R-:W-:Y:S11]  /*9fa0*/  @!UPT UIADD3 URZ, URZ, URZ, URZ ;  /* 0x0000003f3f3ff290 */ /* 0x000ff6000fffe03f */
[----:B------:R-:W-:Y:S02]  /*9fb0*/  @!UPT UIADD3 URZ, URZ, URZ, URZ ;  /* 0x0000003f3f3ff290 */ /* 0x000fe4000fffe03f */
[----:B------:R-:W-:Y:S02]  /*9fc0*/  IMAD.MOV.U32 R28, RZ, RZ, R4 ;  /* 0x000000ffff1c7224 */ /* 0x000fe400078e0004 */
[----:B------:R-:W-:Y:S02]  /*9fd0*/  IMAD.MOV.U32 R0, RZ, RZ, R5 ;  /* 0x000000ffff007224 */ /* 0x000fe400078e0005 */
[----:B------:R-:W-:Y:S02]  /*9fe0*/  IMAD.MOV.U32 R3, RZ, RZ, R6 ;  /* 0x000000ffff037224 */ /* 0x000fe400078e0006 */
[----:B------:R-:W-:Y:S02]  /*9ff0*/  IMAD.MOV.U32 R2, RZ, RZ, R7 ;  /* 0x000000ffff027224 */ /* 0x000fe400078e0007 */
[----:B---3--:R-:W-:Y:S01]  /*a000*/  HMMA.16816.F32.BF16 R4, R20, R12, R24 ;  /* 0x0000000c1404723c */ /* 0x008fe20000041818 */
[----:B------:R-:W-:Y:S04]  /*a010*/  STL.64 [R1+0xb08], R10 ;  /* 0x000b080a01007387 */ /* 0x000fe80000100a00 */
[----:B----4-:R-:W-:Y:S11]  /*a020*/  STL.64 [R1+0xb00], R14 ;  /* 0x000b000e01007387 */ /* 0x010ff60000100a00 */
[----:B------:R-:W-:Y:S08]  /*a030*/  @!UPT UIADD3 URZ, URZ, URZ, URZ ;  /* 0x0000003f3f3ff290 */ /* 0x000ff0000fffe03f */
[----:B------:R-:W-:Y:S02]  /*a040*/  IMAD.MOV.U32 R13, RZ, RZ, R6 ;  /* 0x000000ffff0d7224 */ /* 0x000fe400078e0006 */
[----:B------:R-:W-:Y:S02]  /*a050*/  IMAD.MOV.U32 R12, RZ, RZ, R7 ;  /* 0x000000ffff0c7224 */ /* 0x000fe400078e0007 */
[----:B------:R-:W-:Y:S02]  /*a060*/  IMAD.MOV.U32 R25, RZ, RZ, R4 ;  /* 0x000000ffff197224 */ /* 0x000fe400078e0004 */
[----:B------:R-:W-:Y:S01]  /*a070*/  IMAD.MOV.U32 R24, RZ, RZ, R5 ;  /* 0x000000ffff187224 */ /* 0x000fe200078e0005 */
[----:B------:R-:W-:Y:S04]  /*a080*/  STL.64 [R1+0xaf8], R12 ;  /* 0x000af80c01007387 */ /* 0x000fe80000100a00 */
[----:B------:R0:W-:Y:S04]  /*a090*/  STL.64 [R1+0xa98], R24 ;  /* 0x000a981801007387 */ /* 0x0001e80000100a00 */
[----:B0-----:R-:W2:Y:S04]  /*a0a0*/  LDL.LU R24, [R1+0x1e0] ;  /* 0x0001e00001187983 */ /* 0x001ea80000300800 */
[----:B------:R-:W2:Y:S04]  /*a0b0*/  LDL.LU R25, [R1+0x1e4] ;  /* 0x0001e40001197983 */ /* 0x000ea80000300800 */
[----:B------:R-:W3:Y:S04]  /*a0c0*/  LDL.LU R26, [R1+0x1e8] ;  /* 0x0001e800011a7983 */ /* 0x000ee80000300800 */
[----:B------:R-:W3:Y:S04]  /*a0d0*/  LDL.LU R27, [R1+0x1ec] ;  /* 0x0001ec00011b7983 */ /* 0x000ee80000300800 */
[----:B---3--:R-:W-:Y:S04]  /*a0e0*/  STL.64 [R1+0xaa8], R26 ;  /* 0x000aa81a01007387 */ /* 0x008fe80000100a00 */
[----:B--2---:R0:W-:Y:S04]  /*a0f0*/  STL.64 [R1+0xaa0], R24 ;  /* 0x000aa01801007387 */ /* 0x0041e80000100a00 */
[----:B0-----:R-:W2:Y:S04]  /*a100*/  LDL.LU R24, [R1+0x1f0] ;  /* 0x0001f00001187983 */ /* 0x001ea80000300800 */
[----:B------:R-:W2:Y:S01]  /*a110*/  LDL.LU R25, [R1+0x1f4] ;  /* 0x0001f40001197983 */ /* 0x000ea20000300800 */
[----:B------:R-:W-:-:S02]  /*a120*/  IMAD.MOV.U32 R26, RZ, RZ, R19 ;  /* 0x000000ffff1a7224 */ /* 0x000fc400078e0013 */
[----:B------:R-:W-:Y:S01]  /*a130*/  IMAD.MOV.U32 R27, RZ, RZ, R18 ;  /* 0x000000ffff1b7224 */ /* 0x000fe200078e0012 */
[----:B------:R-:W3:Y:S04]  /*a140*/  LDL.LU R19, [R1+0xb2c] ;  /* 0x000b2c0001137983 */ /* 0x000ee80000300800 */
[----:B------:R-:W4:Y:S04]  /*a150*/  LDL.LU R18, [R1+0xb28] ;  /* 0x000b280001127983 */ /* 0x000f280000300800 */
[----:B------:R-:W-:Y:S04]  /*a160*/  STL.64 [R1+0xab8], R26 ;  /* 0x000ab81a01007387 */ /* 0x000fe80000100a00 */
[----:B--2---:R0:W-:Y:S04]  /*a170*/  STL.64 [R1+0xab0], R24 ;  /* 0x000ab01801007387 */ /* 0x0041e80000100a00 */
[----:B0-----:R-:W2:Y:S04]  /*a180*/  LDL.LU R24, [R1+0x200] ;  /* 0x0002000001187983 */ /* 0x001ea80000300800 */
[----:B------:R-:W2:Y:S04]  /*a190*/  LDL.LU R25, [R1+0x204] ;  /* 0x0002040001197983 */ /* 0x000ea80000300800 */
[----:B------:R-:W2:Y:S04]  /*a1a0*/  LDL.LU R26, [R1+0x208] ;  /* 0x00020800011a7983 */ /* 0x000ea80000300800 */
[----:B------:R-:W2:Y:S04]  /*a1b0*/  LDL.LU R27, [R1+0x20c] ;  /* 0x00020c00011b7983 */ /* 0x000ea80000300800 */
[----:B------:R-:W3:Y:S04]  /*a1c0*/  LDL.LU.64 R4, [R1+0x260] ;  /* 0x0002600001047983 */ /* 0x000ee80000300a00 */
[----:B------:R-:W3:Y:S04]  /*a1d0*/  LDL.LU.64 R6, [R1+0x268] ;  /* 0x0002680001067983 */ /* 0x000ee80000300a00 */
[----:B------:R-:W3:Y:S04]  /*a1e0*/  LDL.LU R12, [R1+0x240] ;  /* 0x00024000010c7983 */ /* 0x000ee80000300800 */
[----:B------:R-:W3:Y:S04]  /*a1f0*/  LDL.LU R13, [R1+0x244] ;  /* 0x00024400010d7983 */ /* 0x000ee80000300800 */
[----:B------:R-:W3:Y:S04]  /*a200*/  LDL.LU R14, [R1+0x248] ;  /* 0x00024800010e7983 */ /* 0x000ee80000300800 */
[----:B------:R-:W3:Y:S04]  /*a210*/  LDL.LU R15, [R1+0x24c] ;  /* 0x00024c00010f7983 */ /* 0x000ee80000300800 */
[----:B------:R-:W3:Y:S04]  /*a220*/  LDL.LU R8, [R1+0x250] ;  /* 0x0002500001087983 */ /* 0x000ee80000300800 */
[----:B------:R-:W3:Y:S04]  /*a230*/  LDL.LU R9, [R1+0x254] ;  /* 0x0002540001097983 */ /* 0x000ee80000300800 */
[----:B------:R-:W3:Y:S04]  /*a240*/  LDL.LU R10, [R1+0x258] ;  /* 0x00025800010a7983 */ /* 0x000ee80000300800 */
[----:B------:R-:W3:Y:S04]  /*a250*/  LDL.LU R11, [R1+0x25c] ;  /* 0x00025c00010b7983 */ /* 0x000ee80000300800 */
[----:B--2---:R-:W-:Y:S04]  /*a260*/  STL.64 [R1+0xac8], R26 ;  /* 0x000ac81a01007387 */ /* 0x004fe80000100a00 */
[----:B------:R0:W-:Y:S04]  /*a270*/  STL.64 [R1+0xac0], R24 ;  /* 0x000ac01801007387 */ /* 0x0001e80000100a00 */
[----:B0-----:R-:W2:Y:S04]  /*a280*/  LDL.LU R24, [R1+0x210] ;  /* 0x0002100001187983 */ /* 0x001ea80000300800 */
[----:B------:R-:W2:Y:S01]  /*a290*/  LDL.LU R25, [R1+0x214] ;  /* 0x0002140001197983 */ /* 0x000ea20000300800 */
[----:B----4-:R-:W-:-:S02]  /*a2a0*/  IMAD.MOV.U32 R26, RZ, RZ, R18 ;  /* 0x000000ffff1a7224 */ /* 0x010fc400078e0012 */
[----:B---3--:R-:W-:Y:S01]  /*a2b0*/  IMAD.MOV.U32 R27, RZ, RZ, R19 ;  /* 0x000000ffff1b7224 */ /* 0x008fe200078e0013 */
[----:B------:R-:W3:Y:S04]  /*a2c0*/  LDL.LU R18, [R1+0xb24] ;  /* 0x000b240001127983 */ /* 0x000ee80000300800 */
[----:B------:R-:W3:Y:S04]  /*a2d0*/  LDL.LU R19, [R1+0xb20] ;  /* 0x000b200001137983 */ /* 0x000ee80000300800 */
[----:B------:R-:W-:Y:S01]  /*a2e0*/  STL.64 [R1+0xad8], R26 ;  /* 0x000ad81a01007387 */ /* 0x000fe20000100a00 */
[----:B------:R-:W-:Y:S03]  /*a2f0*/  HMMA.16816.F32.BF16 R20, R20, R16, R4 ;  /* 0x000000101414723c */ /* 0x000fe60000041804 */
[----:B--2---:R0:W-:Y:S04]  /*a300*/  STL.64 [R1+0xad0], R24 ;  /* 0x000ad01801007387 */ /* 0x0041e80000100a00 */
[----:B0-----:R-:W2:Y:S04]  /*a310*/  LDL.LU R24, [R1+0x60] ;  /* 0x0000600001187983 */ /* 0x001ea80000300800 */
[----:B------:R-:W2:Y:S04]  /*a320*/  LDL.LU R25, [R1+0x64] ;  /* 0x0000640001197983 */ /* 0x000ea80000300800 */
[----:B------:R-:W2:Y:S04]  /*a330*/  LDL.LU R26, [R1+0x68] ;  /* 0x00006800011a7983 */ /* 0x000ea80000300800 */
[----:B------:R-:W2:Y:S04]  /*a340*/  LDL.LU R27, [R1+0x6c] ;  /* 0x00006c00011b7983 */ /* 0x000ea80000300800 */
[----:B------:R-:W4:Y:S04]  /*a350*/  LDL.LU.64 R6, [R1+0xb18] ;  /* 0x000b180001067983 */ /* 0x000f280000300a00 */
[----:B---3--:R0:W-:Y:S04]  /*a360*/  STL.64 [R1+0xaf0], R18 ;  /* 0x000af01201007387 */ /* 0x0081e80000100a00 */
[----:B------:R-:W3:Y:S04]  /*a370*/  LDL.LU R16, [R1+0x230] ;  /* 0x0002300001107983 */ /* 0x000ee80000300800 */
[----:B------:R-:W3:Y:S04]  /*a380*/  LDL.LU R17, [R1+0x234] ;  /* 0x0002340001117983 */ /* 0x000ee80000300800 */
[----:B0-----:R-:W3:Y:S04]  /*a390*/  LDL.LU R18, [R1+0x238] ;  /* 0x0002380001127983 */ /* 0x001ee80000300800 */
[----:B------:R-:W3:Y:S04]  /*a3a0*/  LDL.LU R19, [R1+0x23c] ;  /* 0x00023c0001137983 */ /* 0x000ee80000300800 */
[----:B------:R-:W-:Y:S04]  /*a3b0*/  STL.64 [R1+0x870], R22 ;  /* 0x0008701601007387 */ /* 0x000fe80000100a00 */
[----:B------:R0:W-:Y:S04]  /*a3c0*/  STL.64 [R1+0x868], R20 ;  /* 0x0008681401007387 */ /* 0x0001e80000100a00 */
[----:B0-----:R-:W2:Y:S04]  /*a3d0*/  LDL.LU R20, [R1+0x50] ;  /* 0x0000500001147983 */ /* 0x001ea80000300800 */
[----:B------:R-:W2:Y:S01]  /*a3e0*/  LDL.LU R21, [R1+0x54] ;  /* 0x0000540001157983 */ /* 0x000ea20000300800 */
[----:B----4-:R-:W-:-:S03]  /*a3f0*/  IMAD.MOV.U32 R22, RZ, RZ, R6 ;  /* 0x000000ffff167224 */ /* 0x010fc600078e0006 */
[----:B------:R-:W4:Y:S01]  /*a400*/  LDL.LU R6, [R1+0xb14] ;  /* 0x000b140001067983 */ /* 0x000f220000300800 */
[----:B------:R-:W-:-:S03]  /*a410*/  IMAD.MOV.U32 R23, RZ, RZ, R7 ;  /* 0x000000ffff177224 */ /* 0x000fc600078e0007 */
[----:B------:R-:W4:Y:S04]  /*a420*/  LDL.LU R7, [R1+0xb10] ;  /* 0x000b100001077983 */ /* 0x000f280000300800 */
[----:B------:R-:W-:Y:S04]  /*a430*/  STL.64 [R1+0xae8], R22 ;  /* 0x000ae81601007387 */ /* 0x000fe80000100a00 */
[----:B--2---:R0:W-:Y:S04]  /*a440*/  STL.64 [R1+0xae0], R20 ;  /* 0x000ae01401007387 */ /* 0x0041e80000100a00 */
[----:B0-----:R-:W2:Y:S04]  /*a450*/  LDL.LU R20, [R1+0x220] ;  /* 0x0002200001147983 */ /* 0x001ea80000300800 */
[----:B------:R-:W2:Y:S04]  /*a460*/  LDL.LU R21, [R1+0x224] ;  /* 0x0002240001157983 */ /* 0x000ea80000300800 */
[----:B------:R-:W2:Y:S04]  /*a470*/  LDL.LU R22, [R1+0x228] ;  /* 0x0002280001167983 */ /* 0x000ea80000300800 */
[----:B------:R-:W2:Y:S01]  /*a480*/  LDL.LU R23, [R1+0x22c] ;  /* 0x00022c0001177983 */ /* 0x000ea20000300800 */
[C---:B----4-:R-:W-:Y:S11]  /*a490*/  HMMA.16816.F32.BF16 R8, R24.reuse, R6, R8 ;  /* 0x000000061808723c */ /* 0x050ff60000041808 */
[----:B------:R-:W-:Y:S11]  /*a4a0*/  @!UPT UIADD3 URZ, URZ, URZ, URZ ;  /* 0x0000003f3f3ff290 */ /* 0x000ff6000fffe03f */
[----:B------:R-:W-:Y:S01]  /*a4b0*/  @!UPT UIADD3 URZ, URZ, URZ, URZ ;  /* 0x0000003f3f3ff290 */ /* 0x000fe2000fffe03f */
[----:B------:R-:W-:Y:S04]  /*a4c0*/  STL.64 [R1+0x250], R8 ;  /* 0x0002500801007387 */ /* 0x000fe80000100a00 */
[----:B------:R0:W-:Y:S04]  /*a4d0*/  STL.64 [R1+0x258], R10 ;  /* 0x0002580a01007387 */ /* 0x0001e80000100a00 */
[----:B0-----:R-:W4:Y:S02]  /*a4e0*/  LDL.LU.64 R10, [R1+0xb08] ;  /* 0x000b0800010a7983 */ /* 0x001f240000300a00 */
[C---:B----4-:R-:W-:Y:S11]  /*a4f0*/  HMMA.16816.F32.BF16 R12, R24.reuse, R10, R12 ;  /* 0x0000000a180c723c */ /* 0x050ff6000004180c */
[----:B------:R-:W-:Y:S11]  /*a500*/  @!UPT UIADD3 URZ, URZ, URZ, URZ ;  /* 0x0000003f3f3ff290 */ /* 0x000ff6000fffe03f */
[----:B------:R-:W-:Y:S01]  /*a510*/  @!UPT UIADD3 URZ, URZ, URZ, URZ ;  /* 0x0000003f3f3ff290 */ /* 0x000fe2000fffe03f */
[----:B------:R-:W-:Y:S04]  /*a520*/  STL.64 [R1+0x240], R12 ;  /* 0x0002400c01007387 */ /* 0x000fe80000100a00 */
[----:B------:R0:W-:Y:S04]  /*a530*/  STL.64 [R1+0x248], R14 ;  /* 0x0002480e01007387 */ /* 0x0001e80000100a00 */
[----:B0-----:R-:W3:Y:S04]  /*a540*/  LDL.LU.64 R14, [R1+0xb00] ;  /* 0x000b0000010e7983 */ /* 0x001ee80000300a00 */
[----:B------:R-:W4:Y:S01]  /*a550*/  LDL.LU.64 R12, [R1+0xaf8] ;  /* 0x000af800010c7983 */ /* 0x000f220000300a00 */
[C---:B---3--:R-:W-:Y:S11]  /*a560*/  HMMA.16816.F32.BF16 R16, R24.reuse, R14, R16 ;  /* 0x0000000e1810723c */ /* 0x048ff60000041810 */
[----:B------:R-:W-:Y:S11]  /*a570*/  @!UPT UIADD3 URZ, URZ, URZ, URZ ;  /* 0x0000003f3f3ff290 */ /* 0x000ff6000fffe03f */
[----:B------:R-:W-:Y:S01]  /*a580*/  @!UPT UIADD3 URZ, URZ, URZ, URZ ;  /* 0x0000003f3f3ff290 */ /* 0x000fe2000fffe03f */
[----:B------:R-:W-:Y:S04]  /*a590*/  STL.64 [R1+0x230], R16 ;  /* 0x0002301001007387 */ /* 0x000fe80000100a00 */
[----:B------:R0:W-:Y:S04]  /*a5a0*/  STL.64 [R1+0x238], R18 ;  /* 0x0002381201007387 */ /* 0x0001e80000100a00 */
[----:B0-----:R-:W2:Y:S02]  /*a5b0*/  LDL.LU.64 R18, [R1+0xaf0] ;  /* 0x000af00001127983 */ /* 0x001ea40000300a00 */
[----:B--2---:R-:W-:Y:S02]  /*a5c0*/  HMMA.16816.F32.BF16 R24, R24, R18, R20 ;  /* 0x000000121818723c */ /* 0x004fe40000041814 */
[----:B------:R-:W2:Y:S04]  /*a5d0*/  LDL.LU.64 R22, [R1+0xae8] ;  /* 0x000ae80001167983 */ /* 0x000ea80000300a00 */
[----:B------:R-:W2:Y:S11]  /*a5e0*/  LDL.LU.64 R20, [R1+0xae0] ;  /* 0x000ae00001147983 */ /* 0x000eb60000300a00 */
[----:B------:R-:W-:Y:S06]  /*a5f0*/  @!UPT UIADD3 URZ, URZ, URZ, URZ ;  /* 0x0000003f3f3ff290 */ /* 0x000fec000fffe03f */
[----:B------:R-:W-:Y:S04]  /*a600*/  STL.64 [R1+0x220], R24 ;  /* 0x0002201801007387 */ /* 0x000fe80000100a00 */
[----:B------:R0:W-:Y:S04]  /*a610*/  STL.64 [R1+0x228], R26 ;  /* 0x0002281a01007387 */ /* 0x0001e80000100a00 */
[----:B0-----:R-:W2:Y:S04]  /*a620*/  LDL.LU.64 R26, [R1+0xad8] ;  /* 0x000ad800011a7983 */ /* 0x001ea80000300a00 */
        /* <DEDUP_REMOVED lines=21> */
[----:B------:R-:W2:Y:S04]  /*a780*/  LDL.LU.64 R24, [R1+0xaa0] ;  /* 0x000aa00001187983 */ /* 0x000ea80000300a00 */
[----:B------:R-:W-:Y:S01]  /*a790*/  STL.64 [R1+0xa10], R14 ;  /* 0x000a100e01007387 */ /* 0x000fe20000100a00 */
[----:B--2---:R-:W-:Y:S03]  /*a7a0*/  HMMA.16816.F32.BF16 R20, R20, R18, R24 ;  /* 0x000000121414723c */ /* 0x004fe60000041818 */
[----:B------:R-:W2:Y:S04]  /*a7b0*/  LDL.LU.64 R24, [R1+0xa98] ;  /* 0x000a980001187983 */ /* 0x000ea80000300a00 */
[----:B------:R-:W-:Y:S04]  /*a7c0*/  STL.64 [R1+0x9f8], R18 ;  /* 0x0009f81201007387 */ /* 0x000fe80000100a00 */
[----:B------:R-:W3:Y:S11]  /*a7d0*/  LDL.LU.64 R4, [R1+0x280] ;  /* 0x0002800001047983 */ /* 0x000ef60000300a00 */
[----:B------:R-:W-:Y:S01]  /*a7e0*/  @!UPT UIADD3 URZ, URZ, URZ, URZ ;  /* 0x0000003f3f3ff290 */ /* 0x000fe2000fffe03f */
[----:B------:R2:W-:Y:S04]  /*a7f0*/  STL.64 [R1+0x1e0], R20 ;  /* 0x0001e01401007387 */ /* 0x0005e80000100a00 */
[----:B------:R4:W-:Y:S04]  /*a800*/  STL.64 [R1+0x1e8], R22 ;  /* 0x0001e81601007387 */ /* 0x0009e80000100a00 */
[----:B------:R-:W3:Y:S01]  /*a810*/  LDL.LU.64 R8, [R1+0x288] ;  /* 0x0002880001087983 */ /* 0x000ee20000300a00 */
[----:B--2---:R-:W-:Y:S02]  /*a820*/  IMAD.MOV.U32 R21, RZ, RZ, R24 ;  /* 0x000000ffff157224 */ /* 0x004fe400078e0018 */
[----:B------:R-:W-:Y:S01]  /*a830*/  IMAD.MOV.U32 R20, RZ, RZ, R25 ;  /* 0x000000ffff147224 */ /* 0x000fe200078e0019 */
[----:B------:R-:W2:Y:S04]  /*a840*/  LDL.LU R24, [R1] ;  /* 0x0000000001187983 */ /* 0x000ea80000300800 */
[----:B------:R-:W2:Y:S04]  /*a850*/  LDL.LU R25, [R1+0x4] ;  /* 0x0000040001197983 */ /* 0x000ea80000300800 */
[----:B------:R-:W2:Y:S04]  /*a860*/  LDL.LU R26, [R1+0x8] ;  /* 0x00000800011a7983 */ /* 0x000ea80000300800 */
[----:B------:R-:W2:Y:S01]  /*a870*/  LDL.LU R27, [R1+0xc] ;  /* 0x00000c00011b7983 */ /* 0x000ea20000300800 */
[----:B----4-:R-:W-:-:S02]  /*a880*/  IMAD.MOV.U32 R22, RZ, RZ, R13 ;  /* 0x000000ffff167224 */ /* 0x010fc400078e000d */
[----:B------:R-:W-:Y:S01]  /*a890*/  IMAD.MOV.U32 R23, RZ, RZ, R12 ;  /* 0x000000ffff177224 */ /* 0x000fe200078e000c */
[----:B--2---:R-:W-:Y:S04]  /*a8a0*/  STL.64 [R1+0x8f0], R26 ;  /* 0x0008f01a01007387 */ /* 0x004fe80000100a00 */
[----:B------:R-:W-:Y:S04]  /*a8b0*/  STL.64 [R1+0x8e8], R24 ;  /* 0x0008e81801007387 */ /* 0x000fe80000100a00 */
[----:B------:R0:W-:Y:S04]  /*a8c0*/  STL.64 [R1+0x880], R22 ;  /* 0x0008801601007387 */ /* 0x0001e80000100a00 */
[----:B------:R1:W-:Y:S01]  /*a8d0*/  STL.64 [R1+0x878], R20 ;  /* 0x0008781401007387 */ /* 0x0003e20000100a00 */
[----:B0-----:R-:W-:-:S02]  /*a8e0*/  IMAD.MOV.U32 R22, RZ, RZ, R3 ;  /* 0x000000ffff167224 */ /* 0x001fc400078e0003 */
[----:B------:R-:W-:Y:S02]  /*a8f0*/  IMAD.MOV.U32 R23, RZ, RZ, R2 ;  /* 0x000000ffff177224 */ /* 0x000fe400078e0002 */
[----:B-1----:R-:W-:Y:S02]  /*a900*/  IMAD.MOV.U32 R20, RZ, RZ, R28 ;  /* 0x000000ffff147224 */ /* 0x002fe400078e001c */
[----:B------:R-:W2:Y:S01]  /*a910*/  LDL.LU R28, [R1+0xa90] ;  /* 0x000a9000011c7983 */ /* 0x000ea20000300800 */
[----:B------:R-:W-:-:S03]  /*a920*/  IMAD.MOV.U32 R21, RZ, RZ, R0 ;  /* 0x000000ffff157224 */ /* 0x000fc600078e0000 */
[----:B------:R-:W4:Y:S04]  /*a930*/  LDL.LU R0, [R1+0xa8c] ;  /* 0x000a8c0001007983 */ /* 0x000f280000300800 */
[----:B------:R-:W2:Y:S04]  /*a940*/  LDL.LU R3, [R1+0xa88] ;  /* 0x000a880001037983 */ /* 0x000ea80000300800 */
[----:B------:R-:W2:Y:S04]  /*a950*/  LDL.LU R2, [R1+0xa84] ;  /* 0x000a840001027983 */ /* 0x000ea80000300800 */
[----:B------:R-:W-:Y:S04]  /*a960*/  STL.64 [R1+0x890], R22 ;  /* 0x0008901601007387 */ /* 0x000fe80000100a00 */
[----:B------:R0:W-:Y:S04]  /*a970*/  STL.64 [R1+0x888], R20 ;  /* 0x0008881401007387 */ /* 0x0001e80000100a00 */
[----:B0-----:R-:W2:Y:S04]  /*a980*/  LDL.LU R20, [R1+0x90] ;  /* 0x0000900001147983 */ /* 0x001ea80000300800 */
[----:B------:R-:W2:Y:S04]  /*a990*/  LDL.LU R21, [R1+0x94] ;  /* 0x0000940001157983 */ /* 0x000ea80000300800 */
[----:B------:R-:W2:Y:S04]  /*a9a0*/  LDL.LU R22, [R1+0x98] ;  /* 0x0000980001167983 */ /* 0x000ea80000300800 */
[----:B------:R-:W2:Y:S04]  /*a9b0*/  LDL.LU R23, [R1+0x9c] ;  /* 0x00009c0001177983 */ /* 0x000ea80000300800 */
[----:B--2---:R4:W-:Y:S04]  /*a9c0*/  STL.64 [R1+0x8b0], R22 ;  /* 0x0008b01601007387 */ /* 0x0049e80000100a00 */
[----:B------:R0:W-:Y:S01]  /*a9d0*/  STL.64 [R1+0x8a8], R20 ;  /* 0x0008a81401007387 */ /* 0x0001e20000100a00 */
[----:B----4-:R-:W-:-:S02]  /*a9e0*/  IMAD.MOV.U32 R22, RZ, RZ, R0 ;  /* 0x000000ffff167224 */ /* 0x010fc400078e0000 */
[----:B0-----:R-:W-:Y:S02]  /*a9f0*/  IMAD.MOV.U32 R20, RZ, RZ, R2 ;  /* 0x000000ffff147224 */ /* 0x001fe400078e0002 */
[----:B------:R-:W2:Y:S01]  /*aa00*/  LDL.LU R2, [R1+0xa80] ;  /* 0x000a800001027983 */ /* 0x000ea20000300800 */
[----:B------:R-:W-:Y:S02]  /*aa10*/  IMAD.MOV.U32 R21, RZ, RZ, R3 ;  /* 0x000000ffff157224 */ /* 0x000fe400078e0003 */
[----:B------:R-:W-:Y:S01]  /*aa20*/  IMAD.MOV.U32 R23, RZ, RZ, R28 ;  /* 0x000000ffff177224 */ /* 0x000fe200078e001c */
[----:B------:R-:W4:Y:S04]  /*aa30*/  LDL.LU R3, [R1+0xa7c] ;  /* 0x000a7c0001037983 */ /* 0x000f280000300800 */
[----:B------:R-:W2:Y:S04]  /*aa40*/  LDL.LU R0, [R1+0xa78] ;  /* 0x000a780001007983 */ /* 0x000ea80000300800 */
[----:B------:R-:W2:Y:S04]  /*aa50*/  LDL.LU R28, [R1+0xa74] ;  /* 0x000a7400011c7983 */ /* 0x000ea80000300800 */
[----:B------:R-:W2:Y:S04]  /*aa60*/  LDL.LU R24, [R1+0x10] ;  /* 0x0000100001187983 */ /* 0x000ea80000300800 */
[----:B------:R-:W2:Y:S04]  /*aa70*/  LDL.LU R25, [R1+0x14] ;  /* 0x0000140001197983 */ /* 0x000ea80000300800 */
[----:B------:R-:W2:Y:S04]  /*aa80*/  LDL.LU R26, [R1+0x18] ;  /* 0x00001800011a7983 */ /* 0x000ea80000300800 */
[----:B------:R-:W2:Y:S04]  /*aa90*/  LDL.LU R27, [R1+0x1c] ;  /* 0x00001c00011b7983 */ /* 0x000ea80000300800 */
[----:B--2---:R-:W-:Y:S04]  /*aaa0*/  STL.64 [R1+0x940], R26 ;  /* 0x0009401a01007387 */ /* 0x004fe80000100a00 */
[----:B------:R-:W-:Y:S04]  /*aab0*/  STL.64 [R1+0x938], R24 ;  /* 0x0009381801007387 */ /* 0x000fe80000100a00 */
[----:B------:R4:W-:Y:S04]  /*aac0*/  STL.64 [R1+0x8c0], R22 ;  /* 0x0008c01601007387 */ /* 0x0009e80000100a00 */
[----:B------:R0:W-:Y:S01]  /*aad0*/  STL.64 [R1+0x8b8], R20 ;  /* 0x0008b81401007387 */ /* 0x0001e20000100a00 */
[----:B----4-:R-:W-:-:S02]  /*aae0*/  IMAD.MOV.U32 R22, RZ, RZ, R3 ;  /* 0x000000ffff167224 */ /* 0x010fc400078e0003 */
[----:B------:R-:W-:Y:S02]  /*aaf0*/  IMAD.MOV.U32 R23, RZ, RZ, R2 ;  /* 0x000000ffff177224 */ /* 0x000fe400078e0002 */
[----:B0-----:R-:W-:Y:S02]  /*ab00*/  IMAD.MOV.U32 R20, RZ, RZ, R28 ;  /* 0x000000ffff147224 */ /* 0x001fe400078e001c */
        /* <DEDUP_REMOVED lines=11> */
[----:B--2---:R-:W-:Y:S04]  /*abc0*/  STL.64 [R1+0x8e0], R22 ;  /* 0x0008e01601007387 */ /* 0x004fe80000100a00 */
        /* <DEDUP_REMOVED lines=28> */
[----:B------:R-:W2:Y:S01]  /*ad90*/  LDL.LU R23, [R1+0x10c] ;  /* 0x00010c0001177983 */ /* 0x000ea20000300800 */
[----:B------:R-:W-:-:S03]  /*ada0*/  IMAD.MOV.U32 R24, RZ, RZ, R2 ;  /* 0x000000ffff187224 */ /* 0x000fc600078e0002 */
[----:B--2---:R-:W-:Y:S04]  /*adb0*/  STL.64 [R1+0x930], R22 ;  /* 0x0009301601007387 */ /* 0x004fe80000100a00 */
[----:B------:R0:W-:Y:S04]  /*adc0*/  STL.64 [R1+0x928], R20 ;  /* 0x0009281401007387 */ /* 0x0001e80000100a00 */
[----:B0-----:R-:W2:Y:S04]  /*add0*/  LDL.LU R20, [R1+0x110] ;  /* 0x0001100001147983 */ /* 0x001ea80000300800 */
[----:B------:R-:W2:Y:S04]  /*ade0*/  LDL.LU R21, [R1+0x114] ;  /* 0x0001140001157983 */ /* 0x000ea80000300800 */
[----:B------:R-:W2:Y:S04]  /*adf0*/  LDL.LU R22, [R1+0x118] ;  /* 0x0001180001167983 */ /* 0x000ea80000300800 */
[----:B------:R-:W2:Y:S01]  /*ae00*/  LDL.LU R23, [R1+0x11c] ;  /* 0x00011c0001177983 */ /* 0x000ea20000300800 */
[----:B----4-:R-:W-:-:S02]  /*ae10*/  IMAD.MOV.U32 R26, RZ, RZ, R0 ;  /* 0x000000ffff1a7224 */ /* 0x010fc400078e0000 */
[----:B------:R-:W-:Y:S01]  /*ae20*/  IMAD.MOV.U32 R27, RZ, RZ, R28 ;  /* 0x000000ffff1b7224 */ /* 0x000fe200078e001c */
[----:B------:R-:W4:Y:S01]  /*ae30*/  LDL.LU R2, [R1+0xa60] ;  /* 0x000a600001027983 */ /* 0x000f220000300800 */
[----:B------:R-:W-:-:S03]  /*ae40*/  IMAD.MOV.U32 R25, RZ, RZ, R3 ;  /* 0x000000ffff197224 */ /* 0x000fc600078e0003 */
[----:B------:R-:W3:Y:S04]  /*ae50*/  LDL.LU R3, [R1+0xa5c] ;  /* 0x000a5c0001037983 */ /* 0x000ee80000300800 */
[----:B------:R-:W3:Y:S04]  /*ae60*/  LDL.LU R0, [R1+0xa58] ;  /* 0x000a580001007983 */ /* 0x000ee80000300800 */
[----:B------:R-:W3:Y:S04]  /*ae70*/  LDL.LU R28, [R1+0xa54] ;  /* 0x000a5400011c7983 */ /* 0x000ee80000300800 */
[----:B------:R-:W-:Y:S04]  /*ae80*/  STL.64 [R1+0x9e0], R26 ;  /* 0x0009e01a01007387 */ /* 0x000fe80000100a00 */
[----:B------:R-:W-:Y:S04]  /*ae90*/  STL.64 [R1+0x9d8], R24 ;  /* 0x0009d81801007387 */ /* 0x000fe80000100a00 */
        /* <DEDUP_REMOVED lines=18> */
[----:B---3--:R-:W-:-:S02]  /*afc0*/  IMAD.MOV.U32 R24, RZ, RZ, R28 ;  /* 0x000000ffff187224 */ /* 0x008fc400078e001c */
[----:B------:R-:W-:Y:S01]  /*afd0*/  IMAD.MOV.U32 R25, RZ, RZ, R0 ;  /* 0x000000ffff197224 */ /* 0x000fe200078e0000 */
[----:B------:R-:W3:Y:S01]  /*afe0*/  LDL.LU R28, [R1+0xa50] ;  /* 0x000a5000011c7983 */ /* 0x000ee20000300800 */
[----:B------:R-:W-:Y:S02]  /*aff0*/  IMAD.MOV.U32 R26, RZ, RZ, R3 ;  /* 0x000000ffff1a7224 */ /* 0x000fe400078e0003 */
[----:B----4-:R-:W-:Y:S01]  /*b000*/  IMAD.MOV.U32 R27, RZ, RZ, R2 ;  /* 0x000000ffff1b7224 */ /* 0x010fe200078e0002 */
[----:B------:R-:W4:Y:S04]  /*b010*/  LDL.LU R0, [R1+0xa4c] ;  /* 0x000a4c0001007983 */ /* 0x000f280000300800 */
[----:B------:R-:W3:Y:S04]  /*b020*/  LDL.LU R3, [R1+0xa48] ;  /* 0x000a480001037983 */ /* 0x000ee80000300800 */
[----:B------:R-:W3:Y:S04]  /*b030*/  LDL.LU R2, [R1+0xa44] ;  /* 0x000a440001027983 */ /* 0x000ee80000300800 */
        /* <DEDUP_REMOVED lines=20> */
[----:B------:R4:W-:Y:S04]  /*b180*/  STL.64 [R1+0x9a0], R22 ;  /* 0x0009a01601007387 */ /* 0x0009e80000100a00 */
[----:B------:R0:W-:Y:S01]  /*b190*/  STL.64 [R1+0x998], R20 ;  /* 0x0009981401007387 */ /* 0x0001e20000100a00 */
[----:B----4-:R-:W-:-:S02]  /*b1a0*/  IMAD.MOV.U32 R22, RZ, RZ, R0 ;  /* 0x000000ffff167224 */ /* 0x010fc400078e0000 */
[----:B---3--:R-:W-:Y:S02]  /*b1b0*/  IMAD.MOV.U32 R23, RZ, RZ, R28 ;  /* 0x000000ffff177224 */ /* 0x008fe400078e001c */
[----:B0-----:R-:W-:Y:S02]  /*b1c0*/  IMAD.MOV.U32 R20, RZ, RZ, R2 ;  /* 0x000000ffff147224 */ /* 0x001fe400078e0002 */
[----:B------:R-:W3:Y:S01]  /*b1d0*/  LDL.LU R2, [R1+0xa40] ;  /* 0x000a400001027983 */ /* 0x000ee20000300800 */
        /* <DEDUP_REMOVED lines=13> */
[----:B---3--:R-:W-:Y:S02]  /*b2b0*/  IMAD.MOV.U32 R23, RZ, RZ, R2 ;  /* 0x000000ffff177224 */ /* 0x008fe400078e0002 */
[----:B0-----:R-:W-:Y:S02]  /*b2c0*/  IMAD.MOV.U32 R20, RZ, RZ, R28 ;  /* 0x000000ffff147224 */ /* 0x001fe400078e001c */
[----:B------:R-:W2:Y:S01]  /*b2d0*/  LDL.LU R28, [R1+0xa30] ;  /* 0x000a3000011c7983 */ /* 0x000ea20000300800 */
[----:B------:R-:W-:-:S03]  /*b2e0*/  IMAD.MOV.U32 R21, RZ, RZ, R0 ;  /* 0x000000ffff157224 */ /* 0x000fc600078e0000 */
[----:B------:R-:W3:Y:S04]  /*b2f0*/  LDL.LU R0, [R1+0xa2c] ;  /* 0x000a2c0001007983 */ /* 0x000ee80000300800 */
[----:B------:R-:W4:Y:S04]  /*b300*/  LDL.LU R3, [R1+0xa28] ;  /* 0x000a280001037983 */ /* 0x000f280000300800 */
[----:B------:R-:W2:Y:S04]  /*b310*/  LDL.LU R2, [R1+0xa24] ;  /* 0x000a240001027983 */ /* 0x000ea80000300800 */
[----:B------:R-:W-:Y:S04]  /*b320*/  STL.64 [R1+0x9d0], R22 ;  /* 0x0009d01601007387 */ /* 0x000fe80000100a00 */
[----:B------:R0:W-:Y:S04]  /*b330*/  STL.64 [R1+0x9c8], R20 ;  /* 0x0009c81401007387 */ /* 0x0001e80000100a00 */
[----:B0-----:R-:W2:Y:S04]  /*b340*/  LDL.LU R20, [R1+0x190] ;  /* 0x0001900001147983 */ /* 0x001ea80000300800 */
[----:B------:R-:W2:Y:S04]  /*b350*/  LDL.LU R21, [R1+0x194] ;  /* 0x0001940001157983 */ /* 0x000ea80000300800 */
[----:B------:R-:W2:Y:S04]  /*b360*/  LDL.LU R22, [R1+0x198] ;  /* 0x0001980001167983 */ /* 0x000ea80000300800 */
[----:B------:R-:W2:Y:S01]  /*b370*/  LDL.LU R23, [R1+0x19c] ;  /* 0x00019c0001177983 */ /* 0x000ea20000300800 */
[C---:B------:R-:W-:Y:S08]  /*b380*/  HMMA.16816.F32.BF16 R12, R24.reuse, R6, R12 ;  /* 0x00000006180c723c */ /* 0x040ff0000004180c */
[----:B------:R-:W-:Y:S01]  /*b390*/  HMMA.16816.F32.BF16 R16, R24, R10, R16 ;  /* 0x0000000a1810723c */ /* 0x000fe20000041810 */
[----:B--2---:R3:W-:Y:S04]  /*b3a0*/  STL.64 [R1+0x9f0], R22 ;  /* 0x0009f01601007387 */ /* 0x0047e80000100a00 */
[----:B------:R0:W-:Y:S01]  /*b3b0*/  STL.64 [R1+0x9e8], R20 ;  /* 0x0009e81401007387 */ /* 0x0001e20000100a00 */
[----:B---3--:R-:W-:-:S02]  /*b3c0*/  IMAD.MOV.U32 R22, RZ, RZ, R0 ;  /* 0x000000ffff167224 */ /* 0x008fc400078e0000 */
[----:B0-----:R-:W-:Y:S02]  /*b3d0*/  IMAD.MOV.U32 R20, RZ, RZ, R2 ;  /* 0x000000ffff147224 */ /* 0x001fe400078e0002 */
[----:B------:R-:W2:Y:S01]  /*b3e0*/  LDL.LU R2, [R1+0xa20] ;  /* 0x000a200001027983 */ /* 0x000ea20000300800 */
[----:B----4-:R-:W-:-:S03]  /*b3f0*/  IMAD.MOV.U32 R21, RZ, RZ, R3 ;  /* 0x000000ffff157224 */ /* 0x010fc600078e0003 */
[----:B------:R-:W2:Y:S04]  /*b400*/  LDL.LU R3, [R1+0xa1c] ;  /* 0x000a1c0001037983 */ /* 0x000ea80000300800 */
[----:B------:R-:W3:Y:S04]  /*b410*/  LDL.LU R0, [R1+0xa18] ;  /* 0x000a180001007983 */ /* 0x000ee80000300800 */
[----:B------:R0:W-:Y:S04]  /*b420*/  STL.64 [R1+0x1d0], R12 ;  /* 0x0001d00c01007387 */ /* 0x0001e80000100a00 */
[----:B------:R1:W-:Y:S01]  /*b430*/  STL.64 [R1+0x1d8], R14 ;  /* 0x0001d80e01007387 */ /* 0x0003e20000100a00 */
[----:B0-----:R-:W-:-:S02]  /*b440*/  IMAD.MOV.U32 R12, RZ, RZ, R14 ;  /* 0x000000ffff0c7224 */ /* 0x001fc400078e000e */
[----:B------:R-:W-:Y:S01]  /*b450*/  IMAD.MOV.U32 R13, RZ, RZ, R18 ;  /* 0x000000ffff0d7224 */ /* 0x000fe200078e0012 */
[----:B-1----:R-:W4:Y:S04]  /*b460*/  LDL.LU.64 R14, [R1+0xa10] ;  /* 0x000a1000010e7983 */ /* 0x002f280000300a00 */
[----:B------:R-:W-:Y:S04]  /*b470*/  STL.64 [R1+0x1c0], R16 ;  /* 0x0001c01001007387 */ /* 0x000fe80000100a00 */
[----:B------:R0:W-:Y:S04]  /*b480*/  STL.64 [R1+0x1c8], R18 ;  /* 0x0001c81201007387 */ /* 0x0001e80000100a00 */
[----:B0-----:R-:W4:Y:S04]  /*b490*/  LDL.LU.64 R18, [R1+0xa08] ;  /* 0x000a080001127983 */ /* 0x001f280000300a00 */
[----:B------:R-:W4:Y:S02]  /*b4a0*/  LDL.LU.64 R16, [R1+0xa00] ;  /* 0x000a000001107983 */ /* 0x000f240000300a00 */
[----:B----4-:R-:W-:Y:S11]  /*b4b0*/  HMMA.16816.F32.BF16 R16, R24, R14, R16 ;  /* 0x0000000e1810723c */ /* 0x010ff60000041810 */
[----:B------:R-:W-:Y:S11]  /*b4c0*/  @!UPT UIADD3 URZ, URZ, URZ, URZ ;  /* 0x0000003f3f3ff290 */ /* 0x000ff6000fffe03f */
[----:B------:R-:W-:Y:S01]  /*b4d0*/  @!UPT UIADD3 URZ, URZ, URZ, URZ ;  /* 0x0000003f3f3ff290 */ /* 0x000fe2000fffe03f */
[----:B------:R-:W-:Y:S04]  /*b4e0*/  STL.64 [R1+0x1b0], R16 ;  /* 0x0001b01001007387 */ /* 0x000fe80000100a00 */
[----:B------:R0:W-:Y:S04]  /*b4f0*/  STL.64 [R1+0x1b8], R18 ;  /* 0x0001b81201007387 */ /* 0x0001e80000100a00 */
[----:B0-----:R-:W4:Y:S01]  /*b500*/  LDL.LU.64 R18, [R1+0x9f8] ;  /* 0x0009f80001127983 */ /* 0x001f220000300a00 */
[----:B------:R-:W-:-:S07]  /*b510*/  IMAD.MOV.U32 R23, RZ, RZ, R28 ;  /* 0x000000ffff177224 */ /* 0x000fce00078e001c */
[----:B----4-:R-:W-:Y:S01]  /*b520*/  HMMA.16816.F32.BF16 R24, R24, R18, R20 ;  /* 0x000000121818723c */ /* 0x010fe20000041814 */
[----:B------:R-:W4:Y:S04]  /*b530*/  LDL.LU.64 R22, [R1+0x9f0] ;  /* 0x0009f00001167983 */ /* 0x000f280000300a00 */
[----:B------:R-:W4:Y:S11]  /*b540*/  LDL.LU.64 R20, [R1+0x9e8] ;  /* 0x0009e80001147983 */ /* 0x000f360000300a00 */
[----:B------:R-:W-:Y:S07]  /*b550*/  @!UPT UIADD3 URZ, URZ, URZ, URZ ;  /* 0x0000003f3f3ff290 */ /* 0x000fee000fffe03f */
[----:B------:R-:W-:Y:S04]  /*b560*/  STL.64 [R1+0x1a0], R24 ;  /* 0x0001a01801007387 */ /* 0x000fe80000100a00 */
[----:B------:R0:W-:Y:S04]  /*b570*/  STL.64 [R1+0x1a8], R26 ;  /* 0x0001a81a01007387 */ /* 0x0001e80000100a00 */
[----:B0-----:R-:W4:Y:S04]  /*b580*/  LDL.LU.64 R26, [R1+0x9e0] ;  /* 0x0009e000011a7983 */ /* 0x001f280000300a00 */
[----:B------:R-:W4:Y:S02]  /*b590*/  LDL.LU.64 R24, [R1+0x9d8] ;  /* 0x0009d80001187983 */ /* 0x000f240000300a00 */
[----:B----4-:R-:W-:Y:S11]  /*b5a0*/  HMMA.16816.F32.BF16 R20, R24, R6, R20 ;  /* 0x000000061814723c */ /* 0x010ff60000041814 */
[----:B------:R-:W-:Y:S11]  /*b5b0*/  @!UPT UIADD3 URZ, URZ, URZ, URZ ;  /* 0x0000003f3f3ff290 */ /* 0x000ff6000fffe03f */
[----:B------:R-:W-:Y:S01]  /*b5c0*/  @!UPT UIADD3 URZ, URZ, URZ, URZ ;  /* 0x0000003f3f3ff290 */ /* 0x000fe2000fffe03f */
[----:B------:R-:W-:Y:S01]  /*b5d0*/  STL.64 [R1+0x190], R20 ;  /* 0x0001901401007387 */ /* 0x000fe20000100a00 */
[----:B------:R-:W-:-:S03]  /*b5e0*/  IMAD.MOV.U32 R16, RZ, RZ, R20 ;  /* 0x000000ffff107224 */ /* 0x000fc600078e0014 */
        /* <DEDUP_REMOVED lines=11> */
[C---:B----4-:R-:W-:Y:S11]  /*b6a0*/  HMMA.16816.F32.BF16 R20, R24.reuse, R14, R20 ;  /* 0x0000000e1814723c */ /* 0x050ff60000041814 */
[----:B------:R-:W-:Y:S11]  /*b6b0*/  @!UPT UIADD3 URZ, URZ, URZ, URZ ;  /* 0x0000003f3f3ff290 */ /* 0x000ff6000fffe03f */
[----:B------:R-:W-:Y:S01]  /*b6c0*/  @!UPT UIADD3 URZ, URZ, URZ, URZ ;  /* 0x0000003f3f3ff290 */ /* 0x000fe2000fffe03f */
[----:B------:R-:W-:Y:S04]  /*b6d0*/  STL.64 [R1+0x170], R20 ;  /* 0x0001701401007387 */ /* 0x000fe80000100a00 */
[----:B------:R0:W-:Y:S04]  /*b6e0*/  STL.64 [R1+0x178], R22 ;  /* 0x0001781601007387 */ /* 0x0001e80000100a00 */
[----:B0-----:R-:W4:Y:S04]  /*b6f0*/  LDL.LU.64 R22, [R1+0x9b0] ;  /* 0x0009b00001167983 */ /* 0x001f280000300a00 */
[----:B------:R-:W4:Y:S02]  /*b700*/  LDL.LU.64 R20, [R1+0x9a8] ;  /* 0x0009a80001147983 */ /* 0x000f240000300a00 */
[----:B----4-:R-:W-:Y:S02]  /*b710*/  HMMA.16816.F32.BF16 R24, R24, R18, R20 ;  /* 0x000000121818723c */ /* 0x010fe40000041814 */
[----:B------:R-:W4:Y:S04]  /*b720*/  LDL.LU.64 R22, [R1+0x9a0] ;  /* 0x0009a00001167983 */ /* 0x000f280000300a00 */
[----:B------:R-:W4:Y:S11]  /*b730*/  LDL.LU.64 R20, [R1+0x998] ;  /* 0x0009980001147983 */ /* 0x000f360000300a00 */
[----:B------:R-:W-:Y:S06]  /*b740*/  @!UPT UIADD3 URZ, URZ, URZ, URZ ;  /* 0x0000003f3f3ff290 */ /* 0x000fec000fffe03f */
[----:B------:R-:W-:Y:S04]  /*b750*/  STL.64 [R1+0x160], R24 ;  /* 0x0001601801007387 */ /* 0x000fe80000100a00 */
        /* <DEDUP_REMOVED lines=102> */
[----:B0-----:R-:W4:Y:S04]  /*bdc0*/  LDL.LU.64 R22, [R1+0x880] ;  /* 0x0008800001167983 */ /* 0x001f280000300a00 */
[----:B------:R-:W4:Y:S01]  /*bdd0*/  LDL.LU.64 R20, [R1+0x878] ;  /* 0x0008780001147983 */ /* 0x000f220000300a00 */
[----:B------:R-:W-:-:S04]  /*bde0*/  IMAD.MOV.U32 R11, RZ, RZ, c[0x0][0x18c] ;  /* 0x00006300ff0b7624 */ /* 0x000fc800078e00ff */
[----:B------:R-:W-:-:S04]  /*bdf0*/  IMAD.SHL.U32 R11, R11, 0x20, RZ ;  /* 0x000000200b0b7824 */ /* 0x000fc800078e00ff */
[----:B------:R-:W-:-:S04]  /*be00*/  IMAD.WIDE R6, R11, 0x2, R8 ;  /* 0x000000020b067825 */ /* 0x000fc800078e0208 */
[C---:B--2---:R-:W-:Y:S01]  /*be10*/  IMAD.WIDE R8, R11.reuse, 0x2, R2 ;  /* 0x000000020b087825 */ /* 0x044fe200078e0202 */
[----:B----4-:R-:W-:Y:S11]  /*be20*/  HMMA.16816.F32.BF16 R20, R24, R14, R20 ;  /* 0x0000000e1814723c */ /* 0x010ff60000041814 */
[----:B------:R-:W-:Y:S11]  /*be30*/  @!UPT UIADD3 URZ, URZ, URZ, URZ ;  /* 0x0000003f3f3ff290 */ /* 0x000ff6000fffe03f */
[----:B------:R-:W-:Y:S01]  /*be40*/  @!UPT UIADD3 URZ, URZ, URZ, URZ ;  /* 0x0000003f3f3ff290 */ /* 0x000fe2000fffe03f */
[----:B------:R-:W-:Y:S01]  /*be50*/  STL.64 [R1+0x270], R20 ;  /* 0x0002701401007387 */ /* 0x000fe20000100a00 */
[----:B------:R-:W-:Y:S02]  /*be60*/  IMAD.MOV.U32 R15, RZ, RZ, R23 ;  /* 0x000000ffff0f7224 */ /* 0x000fe400078e0017 */
[----:B------:R-:W-:Y:S01]  /*be70*/  IMAD.MOV.U32 R14, RZ, RZ, R22 ;  /* 0x000000ffff0e7224 */ /* 0x000fe200078e0016 */
[----:B------:R0:W-:Y:S04]  /*be80*/  STL.64 [R1+0x278], R22 ;  /* 0x0002781601007387 */ /* 0x0001e80000100a00 */
[----:B0-----:R-:W2:Y:S04]  /*be90*/  LDL.LU.64 R22, [R1+0x870] ;  /* 0x0008700001167983 */ /* 0x001ea80000300a00 */
[----:B------:R-:W2:Y:S04]  /*bea0*/  LDL.LU.64 R20, [R1+0x868] ;  /* 0x0008680001147983 */ /* 0x000ea80000300a00 */
[----:B------:R-:W4:Y:S01]  /*beb0*/  LDL.LU.64 R2, [R1+0x860] ;  /* 0x0008600001027983 */ /* 0x000f220000300a00 */
[----:B------:R-:W-:-:S05]  /*bec0*/  IMAD.WIDE R4, R11, 0x2, R4 ;  /* 0x000000020b047825 */ /* 0x000fca00078e0204 */
[----:B------:R-:W-:Y:S04]  /*bed0*/  STL [R1+0x80c], R4 ;  /* 0x00080c0401007387 */ /* 0x000fe80000100800 */
[----:B------:R0:W-:Y:S04]  /*bee0*/  STL [R1+0x808], R5 ;  /* 0x0008080501007387 */ /* 0x0001e80000100800 */
[----:B0-----:R-:W3:Y:S04]  /*bef0*/  LDL.LU.64 R4, [R1+0x298] ;  /* 0x0002980001047983 */ /* 0x001ee80000300a00 */
[----:B------:R-:W-:Y:S04]  /*bf00*/  STL [R1+0x804], R6 ;  /* 0x0008040601007387 */ /* 0x000fe80000100800 */
[----:B------:R-:W-:Y:S04]  /*bf10*/  STL [R1+0x800], R7 ;  /* 0x0008000701007387 */ /* 0x000fe80000100800 */
[----:B------:R-:W-:Y:S04]  /*bf20*/  STL [R1+0x290], R8 ;  /* 0x0002900801007387 */ /* 0x000fe80000100800 */
[----:B------:R0:W-:Y:S02]  /*bf30*/  STL [R1+0x28c], R9 ;  /* 0x00028c0901007387 */ /* 0x0001e40000100800 */
[----:B0-----:R-:W-:-:S04]  /*bf40*/  IMAD.MOV.U32 R9, RZ, RZ, c[0x0][0x18c] ;  /* 0x00006300ff097624 */ /* 0x001fc800078e00ff */
[----:B------:R-:W-:Y:S01]  /*bf50*/  IMAD.SHL.U32 R9, R9, 0x20, RZ ;  /* 0x0000002009097824 */ /* 0x000fe200078e00ff */
[----:B--2---:R-:W-:Y:S03]  /*bf60*/  HMMA.16816.F32.BF16 R20, R24, R18, R20 ;  /* 0x000000121814723c */ /* 0x004fe60000041814 */
[----:B----4-:R-:W-:Y:S02]  /*bf70*/  IMAD.WIDE R6, R9, 0x2, R2 ;  /* 0x0000000209067825 */ /* 0x010fe400078e0202 */
[----:B------:R-:W2:Y:S11]  /*bf80*/  LDL.LU.64 R2, [R1+0x858] ;  /* 0x0008580001027983 */ /* 0x000eb60000300a00 */
[----:B------:R-:W-:Y:S07]  /*bf90*/  @!UPT UIADD3 URZ, URZ, URZ, URZ ;  /* 0x0000003f3f3ff290 */ /* 0x000fee000fffe03f */
[----:B------:R-:W-:Y:S01]  /*bfa0*/  STL.64 [R1+0x260], R20 ;  /* 0x0002601401007387 */ /* 0x000fe20000100a00 */
[----:B------:R-:W-:Y:S02]  /*bfb0*/  IMAD.MOV.U32 R25, RZ, RZ, R23 ;  /* 0x000000ffff197224 */ /* 0x000fe400078e0017 */
[----:B------:R-:W-:Y:S01]  /*bfc0*/  IMAD.MOV.U32 R24, RZ, RZ, R22 ;  /* 0x000000ffff187224 */ /* 0x000fe200078e0016 */
[----:B------:R0:W-:Y:S04]  /*bfd0*/  STL.64 [R1+0x268], R22 ;  /* 0x0002681601007387 */ /* 0x0001e80000100a00 */
[----:B------:R-:W4:Y:S04]  /*bfe0*/  LDL.LU.64 R18, [R1+0x2a0] ;  /* 0x0002a00001127983 */ /* 0x000f280000300a00 */
[----:B0-----:R-:W2:Y:S01]  /*bff0*/  LDL.LU.64 R22, [R1+0x2a8] ;  /* 0x0002a80001167983 */ /* 0x001ea20000300a00 */
[----:B------:R-:W-:-:S03]  /*c000*/  IMAD.MOV.U32 R10, RZ, RZ, R21 ;  /* 0x000000ffff0a7224 */ /* 0x000fc600078e0015 */
[----:B------:R-:W2:Y:S01]  /*c010*/  LDL.LU R21, [R1+0x41c] ;  /* 0x00041c0001157983 */ /* 0x000ea20000300800 */
[----:B---3--:R-:W-:-:S05]  /*c020*/  IMAD.WIDE R4, R11, 0x2, R4 ;  /* 0x000000020b047825 */ /* 0x008fca00078e0204 */
[----:B------:R-:W-:Y:S04]  /*c030*/  STL [R1+0x288], R4 ;  /* 0x0002880401007387 */ /* 0x000fe80000100800 */
[----:B------:R4:W-:Y:S04]  /*c040*/  STL [R1+0x284], R5 ;  /* 0x0002840501007387 */ /* 0x0009e80000100800 */
[----:B------:R-:W-:Y:S04]  /*c050*/  STL [R1+0x14], R6 ;  /* 0x0000140601007387 */ /* 0x000fe80000100800 */
[----:B------:R2:W-:Y:S01]  /*c060*/  STL [R1+0x10], R7 ;  /* 0x0000100701007387 */ /* 0x0005e20000100800 */
[----:B----4-:R-:W-:-:S04]  /*c070*/  IMAD.WIDE R4, R9, 0x2, R18 ;  /* 0x0000000209047825 */ /* 0x010fc800078e0212 */
[----:B--2---:R-:W-:-:S04]  /*c080*/  IMAD.WIDE R6, R9, 0x2, R22 ;  /* 0x0000000209067825 */ /* 0x004fc800078e0216 */
[----:B------:R-:W-:Y:S02]  /*c090*/  IMAD.WIDE R8, R9, 0x2, R2 ;  /* 0x0000000209087825 */ /* 0x000fe400078e0202 */
[----:B------:R-:W2:Y:S04]  /*c0a0*/  LDL.LU.64 R2, [R1+0x850] ;  /* 0x0008500001027983 */ /* 0x000ea80000300a00 */
[----:B------:R-:W0:Y:S01]  /*c0b0*/  S2R R28, SR_TID.X ;  /* 0x00000000001c7919 */ /* 0x000e220000002100 */
[----:B------:R-:W-:-:S04]  /*c0c0*/  IADD3 R21, R21, -0x1, RZ ;  /* 0xffffffff15157810 */ /* 0x000fc80007ffe0ff */
[----:B------:R-:W-:Y:S01]  /*c0d0*/  ISETP.NE.U32.AND P0, PT, R21, RZ, PT ;  /* 0x000000ff1500720c */ /* 0x000fe20003f05070 */
[----:B------:R-:W-:Y:S01]  /*c0e0*/  IMAD.MOV.U32 R26, RZ, RZ, c[0x0][0x188] ;  /* 0x00006200ff1a7624 */ /* 0x000fe200078e00ff */
[----:B------:R1:W-:Y:S03]  /*c0f0*/  STL [R1+0x41c], R21 ;  /* 0x00041c1501007387 */ /* 0x0003e60000100800 */
[----:B------:R-:W-:Y:S01]  /*c100*/  IMAD.SHL.U32 R26, R26, 0x20, RZ ;  /* 0x000000201a1a7824 */ /* 0x000fe200078e00ff */
[----:B------:R-:W-:Y:S01]  /*c110*/  IADD3 R0, R0, -0x20, RZ ;  /* 0xffffffe000007810 */ /* 0x000fe20007ffe0ff */
[----:B------:R-:W-:Y:S02]  /*c120*/  IMAD.MOV.U32 R11, RZ, RZ, R20 ;  /* 0x000000ffff0b7224 */ /* 0x000fe400078e0014 */
[----:B------:R-:W-:Y:S02]  /*c130*/  IMAD.MOV.U32 R23, RZ, RZ, R4 ;  /* 0x000000ffff177224 */ /* 0x000fe400078e0004 */
[----:B------:R-:W-:-:S02]  /*c140*/  IMAD.MOV.U32 R22, RZ, RZ, R5 ;  /* 0x000000ffff167224 */ /* 0x000fc400078e0005 */
[----:B-1----:R-:W-:Y:S01]  /*c150*/  IMAD.MOV.U32 R21, RZ, RZ, R6 ;  /* 0x000000ffff157224 */ /* 0x002fe200078e0006 */
[----:B0-----:R-:W-:Y:S01]  /*c160*/  LOP3.LUT R28, R28, 0x7f, RZ, 0xc0, !PT ;  /* 0x0000007f1c1c7812 */ /* 0x001fe200078ec0ff */
[----:B------:R-:W-:Y:S02]  /*c170*/  IMAD.MOV.U32 R20, RZ, RZ, R7 ;  /* 0x000000ffff147224 */ /* 0x000fe400078e0007 */
[----:B------:R-:W-:Y:S02]  /*c180*/  IMAD.MOV.U32 R19, RZ, RZ, R8 ;  /* 0x000000ffff137224 */ /* 0x000fe400078e0008 */
[----:B------:R-:W-:Y:S02]  /*c190*/  IMAD.SHL.U32 R28, R28, 0x2, RZ ;  /* 0x000000021c1c7824 */ /* 0x000fe400078e00ff */
[----:B------:R-:W-:Y:S02]  /*c1a0*/  IMAD.MOV.U32 R18, RZ, RZ, R9 ;  /* 0x000000ffff127224 */ /* 0x000fe400078e0009 */
[----:B--2---:R-:W-:Y:S01]  /*c1b0*/  IMAD.WIDE R2, R26, 0x2, R2 ;  /* 0x000000021a027825 */ /* 0x004fe200078e0202 */
[----:B------:R-:W-:Y:S01]  /*c1c0*/  @!P0 CALL.REL.NOINC `(.L_x_1) ;  /* 0x0000001000008944 */ /* 0x000fe20003c00000 */
[----:B------:R-:W-:Y:S05]  /*c1d0*/  BRA `(.L_x_2) ;  /* 0xffff70f000007947 */ /* 0x000fea000383ffff */
.L_x_1:
[----:B------:R-:W-:Y:S01]  /*c1e0*/  IMAD.MOV.U32 R4, RZ, RZ, R25 ;  /* 0x000000ffff047224 */ /* 0x000fe200078e0019 */
[----:B------:R-:W2:Y:S01]  /*c1f0*/  LDL.LU R26, [R1+0x8c] ;  /* 0x00008c00011a7983 */ /* 0x000ea20000300800 */
[----:B------:R-:W-:-:S02]  /*c200*/  IMAD.MOV.U32 R5, RZ, RZ, R24 ;  /* 0x000000ffff057224 */ /* 0x000fc400078e0018 */
[----:B------:R-:W-:Y:S01]  /*c210*/  IMAD.MOV.U32 R24, RZ, RZ, R15 ;  /* 0x000000ffff187224 */ /* 0x000fe200078e000f */
[----:B------:R-:W2:Y:S01]  /*c220*/  LDL.LU R27, [R1+0x88] ;  /* 0x00008800011b7983 */ /* 0x000ea20000300800 */
[----:B------:R-:W-:Y:S01]  /*c230*/  IMAD.MOV.U32 R25, RZ, RZ, R14 ;  /* 0x000000ffff197224 */ /* 0x000fe200078e000e */
[----:B------:R-:W-:Y:S02]  /*c240*/  F2FP.BF16.PACK_AB R0, R4, R5 ;  /* 0x000000050400723e */ /* 0x000fe400000010ff */
[----:B------:R-:W3:Y:S02]  /*c250*/  LDL.LU R14, [R1+0x9c] ;  /* 0x00009c00010e7983 */ /* 0x000ee40000300800 */
[----:B------:R-:W-:Y:S02]  /*c260*/  F2FP.BF16.PACK_AB R3, R24, R25 ;  /* 0x000000191803723e */ /* 0x000fe400000010ff */
[----:B------:R-:W3:Y:S04]  /*c270*/  LDL.LU R15, [R1+0x98] ;  /* 0x00009800010f7983 */ /* 0x000ee80000300800 */
[----:B------:R-:W-:Y:S04]  /*c280*/  STL [R1+0x8d0], R17 ;  /* 0x0008d01101007387 */ /* 0x000fe80000100800 */
[----:B------:R-:W-:Y:S04]  /*c290*/  STL [R1+0x8cc], R16 ;  /* 0x0008cc1001007387 */ /* 0x000fe80000100800 */
[----:B------:R-:W-:Y:S04]  /*c2a0*/  STL [R1+0x8c0], R13 ;  /* 0x0008c00d01007387 */ /* 0x000fe80000100800 */
[----:B------:R0:W-:Y:S04]  /*c2b0*/  STL [R1+0x8bc], R12 ;  /* 0x0008bc0c01007387 */ /* 0x0001e80000100800 */
[----:B------:R3:W-:Y:S04]  /*c2c0*/  STL [R1+0xfc], R0 ;  /* 0x0000fc0001007387 */ /* 0x0007e80000100800 */
[----:B------:R-:W-:Y:S04]  /*c2d0*/  STL [R1+0xf8], R3 ;  /* 0x0000f80301007387 */ /* 0x000fe80000100800 */
[----:B0-----:R-:W4:Y:S01]  /*c2e0*/  LDL.LU R12, [R1+0x58] ;  /* 0x00005800010c7983 */ /* 0x001f220000300800 */
[----:B--2---:R-:W-:-:S05]  /*c2f0*/  F2FP.BF16.PACK_AB R2, R26, R27 ;  /* 0x0000001b1a02723e */ /* 0x004fca00000010ff */
[----:B------:R-:W-:Y:S01]  /*c300*/  STL [R1+0xf4], R2 ;  /* 0x0000f40201007387 */ /* 0x000fe20000100800 */
[----:B---3--:R-:W-:-:S03]  /*c310*/  F2FP.BF16.PACK_AB R0, R14, R15 ;  /* 0x0000000f0e00723e */ /* 0x008fc600000010ff */
[----:B----4-:R0:W-:Y:S04]  /*c320*/  STL [R1+0x8ec], R12 ;  /* 0x0008ec0c01007387 */ /* 0x0101e80000100800 */
[----:B------:R-:W-:Y:S04]  /*c330*/  STL [R1+0xf0], R0 ;  /* 0x0000f00001007387 */ /* 0x000fe80000100800 */
[----:B0-----:R-:W2:Y:S04]  /*c340*/  LDL.LU R12, [R1+0x48] ;  /* 0x00004800010c7983 */ /* 0x001ea80000300800 */
[----:B--2---:R0:W-:Y:S04]  /*c350*/  STL [R1+0x8f4], R12 ;  /* 0x0008f40c01007387 */ /* 0x0041e80000100800 */
        /* <DEDUP_REMOVED lines=21> */
[----:B--2---:R-:W-:Y:S04]  /*c4b0*/  STL [R1+0x94c], R12 ;  /* 0x00094c0c01007387 */ /* 0x004fe80000100800 */
[----:B------:R-:W2:Y:S04]  /*c4c0*/  LDL.LU R13, [R1+0x6c] ;  /* 0x00006c00010d7983 */ /* 0x000ea80000300800 */
        /* <DEDUP_REMOVED lines=25> */
[----:B0-----:R-:W2:Y:S01]  /*c660*/  LDL.LU R13, [R1+0x274] ;  /* 0x00027400010d7983 */ /* 0x001ea20000300800 */
[----:B------:R-:W-:-:S03]  /*c670*/  IMAD.MOV.U32 R12, RZ, RZ, R11 ;  /* 0x000000ffff0c7224 */ /* 0x000fc600078e000b */
[----:B--2---:R0:W-:Y:S04]  /*c680*/  STL [R1+0x950], R13 ;  /* 0x0009500d01007387 */ /* 0x0041e80000100800 */
[----:B------:R-:W2:Y:S04]  /*c690*/  LDL.LU R16, [R1+0x68] ;  /* 0x0000680001107983 */ /* 0x000ea80000300800 */
[----:B------:R-:W3:Y:S04]  /*c6a0*/  LDL.LU R17, [R1+0x11c] ;  /* 0x00011c0001117983 */ /* 0x000ee80000300800 */
[----:B------:R-:W3:Y:S04]  /*c6b0*/  LDL.LU R29, [R1+0x118] ;  /* 0x00011800011d7983 */ /* 0x000ee80000300800 */
[----:B------:R-:W4:Y:S04]  /*c6c0*/  LDL.LU R0, [R1+0x44] ;  /* 0x0000440001007983 */ /* 0x000f280000300800 */
[----:B------:R-:W4:Y:S04]  /*c6d0*/  LDL.LU R28, [R1+0x40] ;  /* 0x00004000011c7983 */ /* 0x000f280000300800 */
[----:B------:R-:W2:Y:S04]  /*c6e0*/  LDL.LU R23, [R1+0x54] ;  /* 0x0000540001177983 */ /* 0x000ea80000300800 */
        /* <DEDUP_REMOVED lines=8> */
[----:B------:R-:W2:Y:S01]  /*c770*/  LDL.LU R9, [R1+0x138] ;  /* 0x0001380001097983 */ /* 0x000ea20000300800 */
[----:B0-----:R-:W-:-:S03]  /*c780*/  IMAD.MOV.U32 R13, RZ, RZ, R10 ;  /* 0x000000ffff0d7224 */ /* 0x001fc600078e000a */
[----:B------:R-:W2:Y:S04]  /*c790*/  LDL.LU R6, [R1+0x14c] ;  /* 0x00014c0001067983 */ /* 0x000ea80000300800 */
[----:B------:R-:W2:Y:S04]  /*c7a0*/  LDL.LU R7, [R1+0x148] ;  /* 0x0001480001077983 */ /* 0x000ea80000300800 */
[----:B------:R-:W2:Y:S04]  /*c7b0*/  LDL.LU R4, [R1+0x15c] ;  /* 0x00015c0001047983 */ /* 0x000ea80000300800 */
[----:B------:R-:W2:Y:S04]  /*c7c0*/  LDL.LU R5, [R1+0x158] ;  /* 0x0001580001057983 */ /* 0x000ea80000300800 */
[----:B------:R-:W2:Y:S01]  /*c7d0*/  LDL.LU R24, [R1+0x124] ;  /* 0x0001240001187983 */ /* 0x000ea20000300800 */
[----:B------:R-:W-:-:S03]  /*c7e0*/  F2FP.BF16.PACK_AB R12, R13, R12 ;  /* 0x0000000c0d0c723e */ /* 0x000fc600000010ff */
        /* <DEDUP_REMOVED lines=8> */
[----:B------:R0:W-:Y:S04]  /*c870*/  STL [R1+0xbc], R12 ;  /* 0x0000bc0c01007387 */ /* 0x0001e80000100800 */
[----:B0-----:R-:W2:Y:S02]  /*c880*/  LDL.LU R12, [R1+0x94c] ;  /* 0x00094c00010c7983 */ /* 0x001ea40000300800 */
[----:B--2---:R-:W-:-:S02]  /*c890*/  F2FP.BF16.PACK_AB R12, R13, R12 ;  /* 0x0000000c0d0c723e */ /* 0x004fc400000010ff */
        /* <DEDUP_REMOVED lines=49> */
[----:B------:R4:W-:Y:S02]  /*cbb0*/  STL [R1+0x78], R12 ;  /* 0x0000780c01007387 */ /* 0x0009e40000100800 */
[----:B----4-:R-:W-:Y:S02]  /*cbc0*/  F2FP.BF16.PACK_AB R12, R0, R28 ;  /* 0x0000001c000c723e */ /* 0x010fe400000010ff */
[----:B------:R-:W-:Y:S02]  /*cbd0*/  F2FP.BF16.PACK_AB R0, R23, R21 ;  /* 0x000000151700723e */ /* 0x000fe400000010ff */
[----:B------:R-:W-:-:S02]  /*cbe0*/  F2FP.BF16.PACK_AB R27, R24, R27 ;  /* 0x0000001b181b723e */ /* 0x000fc400000010ff */
[----:B------:R-:W-:Y:S02]  /*cbf0*/  F2FP.BF16.PACK_AB R26, R25, R26 ;  /* 0x0000001a191a723e */ /* 0x000fe400000010ff */
[----:B------:R-:W-:Y:S02]  /*cc00*/  F2FP.BF16.PACK_AB R25, R14, R15 ;  /* 0x0000000f0e19723e */ /* 0x000fe400000010ff */
[----:B--2---:R-:W-:Y:S02]  /*cc10*/  F2FP.BF16.PACK_AB R16, R13, R16 ;  /* 0x000000100d10723e */ /* 0x004fe400000010ff */
[----:B---3--:R-:W-:-:S03]  /*cc20*/  F2FP.BF16.PACK_AB R13, R17, R29 ;  /* 0x0000001d110d723e */ /* 0x008fc600000010ff */
[----:B------:R-:W-:Y:S04]  /*cc30*/  STL [R1+0x74], R16 ;  /* 0x0000741001007387 */ /* 0x000fe80000100800 */
[----:B------:R0:W-:Y:S04]  /*cc40*/  STL [R1+0x70], R13 ;  /* 0x0000700d01007387 */ /* 0x0001e80000100800 */
[----:B------:R1:W-:Y:S04]  /*cc50*/  STL [R1+0x4c], R12 ;  /* 0x00004c0c01007387 */ /* 0x0003e80000100800 */
[----:B------:R2:W-:Y:S01]  /*cc60*/  STL [R1+0x48], R0 ;  /* 0x0000480001007387 */ /* 0x0005e20000100800 */
[----:B0-----:R-:W-:-:S02]  /*cc70*/  F2FP.BF16.PACK_AB R13, R19, R22 ;  /* 0x00000016130d723e */ /* 0x001fc400000010ff */
[----:B-1----:R-:W-:-:S03]  /*cc80*/  F2FP.BF16.PACK_AB R12, R20, R18 ;  /* 0x00000012140c723e */ /* 0x002fc600000010ff */
[----:B------:R-:W-:Y:S01]  /*cc90*/  STL [R1+0x44], R13 ;  /* 0x0000440d01007387 */ /* 0x000fe20000100800 */
[----:B--2---:R-:W-:-:S03]  /*cca0*/  F2FP.BF16.PACK_AB R0, R2, R3 ;  /* 0x000000030200723e */ /* 0x004fc600000010ff */
[----:B------:R-:W-:Y:S01]  /*ccb0*/  STL [R1+0x40], R12 ;  /* 0x0000400c01007387 */ /* 0x000fe20000100800 */
[----:B------:R-:W-:Y:S02]  /*ccc0*/  F2FP.BF16.PACK_AB R3, R8, R9 ;  /* 0x000000090803723e */ /* 0x000fe400000010ff */
[----:B------:R-:W-:Y:S01]  /*ccd0*/  F2FP.BF16.PACK_AB R2, R6, R7 ;  /* 0x000000070602723e */ /* 0x000fe200000010ff */
[----:B------:R0:W-:Y:S04]  /*cce0*/  STL [R1+0x3c], R0 ;  /* 0x00003c0001007387 */ /* 0x0001e80000100800 */
[----:B------:R-:W-:Y:S01]  /*ccf0*/  STL [R1+0x38], R3 ;  /* 0x0000380301007387 */ /* 0x000fe20000100800 */
[----:B0-----:R-:W-:-:S03]  /*cd00*/  F2FP.BF16.PACK_AB R0, R4, R5 ;  /* 0x000000050400723e */ /* 0x001fc600000010ff */
[----:B------:R-:W-:Y:S04]  /*cd10*/  STL [R1+0x34], R2 ;  /* 0x0000340201007387 */ /* 0x000fe80000100800 */
[----:B------:R-:W-:Y:S04]  /*cd20*/  STL [R1+0x84c], R27 ;  /* 0x00084c1b01007387 */ /* 0x000fe80000100800 */
[----:B------:R-:W-:Y:S04]  /*cd30*/  STL [R1+0x30], R0 ;  /* 0x0000300001007387 */ /* 0x000fe80000100800 */
[----:B------:R-:W-:Y:S04]  /*cd40*/  STL [R1+0x850], R26 ;  /* 0x0008501a01007387 */ /* 0x000fe80000100800 */
[----:B------:R-:W-:Y:S04]  /*cd50*/  STL [R1+0x854], R25 ;  /* 0x0008541901007387 */ /* 0x000fe80000100800 */
[----:B------:R-:W2:Y:S04]  /*cd60*/  LDL.LU R23, [R1+0x168] ;  /* 0x0001680001177983 */ /* 0x000ea80000300800 */
[----:B------:R-:W3:Y:S04]  /*cd70*/  LDL.LU R22, [R1+0x178] ;  /* 0x0001780001167983 */ /* 0x000ee80000300800 */
[----:B---3--:R0:W-:Y:S04]  /*cd80*/  STL [R1+0x8e4], R22 ;  /* 0x0008e41601007387 */ /* 0x0081e80000100800 */
[----:B0-----:R-:W2:Y:S04]  /*cd90*/  LDL.LU R22, [R1+0x16c] ;  /* 0x00016c0001167983 */ /* 0x001ea80000300800 */
[----:B------:R-:W3:Y:S04]  /*cda0*/  LDL.LU R21, [R1+0x188] ;  /* 0x0001880001157983 */ /* 0x000ee80000300800 */
[----:B---3--:R0:W-:Y:S04]  /*cdb0*/  STL [R1+0x8e0], R21 ;  /* 0x0008e01501007387 */ /* 0x0081e80000100800 */
[----:B0-----:R-:W3:Y:S04]  /*cdc0*/  LDL.LU R21, [R1+0x17c] ;  /* 0x00017c0001157983 */ /* 0x001ee80000300800 */
[----:B------:R-:W4:Y:S04]  /*cdd0*/  LDL.LU R20, [R1+0x198] ;  /* 0x0001980001147983 */ /* 0x000f280000300800 */
[----:B----4-:R0:W-:Y:S04]  /*cde0*/  STL [R1+0x8dc], R20 ;  /* 0x0008dc1401007387 */ /* 0x0101e80000100800 */
[----:B0-----:R-:W4:Y:S04]  /*cdf0*/  LDL.LU R20, [R1+0x18c] ;  /* 0x00018c0001147983 */ /* 0x001f280000300800 */
[----:B------:R-:W2:Y:S04]  /*ce00*/  LDL.LU R19, [R1+0x160] ;  /* 0x0001600001137983 */ /* 0x000ea80000300800 */
[----:B--2---:R0:W-:Y:S04]  /*ce10*/  STL [R1+0x8d8], R19 ;  /* 0x0008d81301007387 */ /* 0x0041e80000100800 */
[----:B0-----:R-:W2:Y:S04]  /*ce20*/  LDL.LU R19, [R1+0x19c] ;  /* 0x00019c0001137983 */ /* 0x001ea80000300800 */
[----:B------:R-:W2:Y:S04]  /*ce30*/  LDL.LU R17, [R1+0x174] ;  /* 0x0001740001117983 */ /* 0x000ea80000300800 */
[----:B--2---:R0:W-:Y:S04]  /*ce40*/  STL [R1+0x8d4], R17 ;  /* 0x0008d41101007387 */ /* 0x0041e80000100800 */
[----:B0-----:R-:W2:Y:S04]  /*ce50*/  LDL.LU R17, [R1+0x164] ;  /* 0x0001640001117983 */ /* 0x001ea80000300800 */
[----:B------:R-:W2:Y:S04]  /*ce60*/  LDL.LU R18, [R1+0x170] ;  /* 0x0001700001127983 */ /* 0x000ea80000300800 */
[----:B------:R-:W2:Y:S04]  /*ce70*/  LDL.LU R16, [R1+0x184] ;  /* 0x0001840001107983 */ /* 0x000ea80000300800 */
[----:B------:R-:W2:Y:S04]  /*ce80*/  LDL.LU R15, [R1+0x1a8] ;  /* 0x0001a800010f7983 */ /* 0x000ea80000300800 */
[----:B--2---:R0:W-:Y:S04]  /*ce90*/  STL [R1+0x8c8], R15 ;  /* 0x0008c80f01007387 */ /* 0x0041e80000100800 */
[----:B0-----:R-:W2:Y:S04]  /*cea0*/  LDL.LU R15, [R1+0x194] ;  /* 0x00019400010f7983 */ /* 0x001ea80000300800 */
[----:B------:R-:W2:Y:S01]  /*ceb0*/  LDL.LU R13, [R1+0x1bc] ;  /* 0x0001bc00010d7983 */ /* 0x000ea20000300800 */
[----:B------:R-:W-:-:S03]  /*cec0*/  F2FP.BF16.PACK_AB R24, R10, R11 ;  /* 0x0000000b0a18723e */ /* 0x000fc600000010ff */
[----:B--2---:R0:W-:Y:S04]  /*ced0*/  STL [R1+0x8c4], R13 ;  /* 0x0008c40d01007387 */ /* 0x0041e80000100800 */
[----:B0-----:R-:W2:Y:S04]  /*cee0*/  LDL.LU R13, [R1+0x1ac] ;  /* 0x0001ac00010d7983 */ /* 0x001ea80000300800 */
[----:B------:R-:W2:Y:S04]  /*cef0*/  LDL.LU R14, [R1+0x1b8] ;  /* 0x0001b800010e7983 */ /* 0x000ea80000300800 */
[----:B------:R-:W2:Y:S04]  /*cf00*/  LDL.LU R12, [R1+0x1cc] ;  /* 0x0001cc00010c7983 */ /* 0x000ea80000300800 */
[----:B------:R-:W2:Y:S04]  /*cf10*/  LDL.LU R11, [R1+0x1a0] ;  /* 0x0001a000010b7983 */ /* 0x000ea80000300800 */
[----:B--2---:R0:W-:Y:S04]  /*cf20*/  STL [R1+0x8b8], R11 ;  /* 0x0008b80b01007387 */ /* 0x0041e80000100800 */
[----:B0-----:R-:W2:Y:S04]  /*cf30*/  LDL.LU R11, [R1+0x1dc] ;  /* 0x0001dc00010b7983 */ /* 0x001ea80000300800 */
        /* <DEDUP_REMOVED lines=21> */
[----:B------:R0:W-:Y:S04]  /*d090*/  STL [R1+0x858], R24 ;  /* 0x0008581801007387 */ /* 0x0001e80000100800 */
        /* <DEDUP_REMOVED lines=32> */
[----:B------:R-:W-:-:S03]  /*d2a0*/  F2FP.BF16.PACK_AB R23, R22, R23 ;  /* 0x000000171617723e */ /* 0x000fc600000010ff */
[----:B--2---:R0:W-:Y:S04]  /*d2b0*/  STL [R1+0x894], R25 ;  /* 0x0008941901007387 */ /* 0x0041e80000100800 */
        /* <DEDUP_REMOVED lines=8> */
[----:B------:R-:W3:Y:S02]  /*d340*/  LDL.LU R22, [R1+0x8e4] ;  /* 0x0008e40001167983 */ /* 0x000ee40000300800 */
[----:B---3--:R-:W-:-:S02]  /*d350*/  F2FP.BF16.PACK_AB R22, R21, R22 ;  /* 0x000000161516723e */ /* 0x008fc400000010ff */
[----:B------:R-:W4:Y:S02]  /*d360*/  LDL.LU R21, [R1+0x8e0] ;  /* 0x0008e00001157983 */ /* 0x000f240000300800 */
[----:B----4-:R-:W-:Y:S02]  /*d370*/  F2FP.BF16.PACK_AB R21, R20, R21 ;  /* 0x000000151415723e */ /* 0x010fe400000010ff */
[----:B------:R-:W3:Y:S02]  /*d380*/  LDL.LU R20, [R1+0x8dc] ;  /* 0x0008dc0001147983 */ /* 0x000ee40000300800 */
[----:B---3--:R-:W-:Y:S02]  /*d390*/  F2FP.BF16.PACK_AB R20, R19, R20 ;  /* 0x000000141314723e */ /* 0x008fe400000010ff */
[----:B------:R-:W3:Y:S02]  /*d3a0*/  LDL.LU R19, [R1+0x8d8] ;  /* 0x0008d80001137983 */ /* 0x000ee40000300800 */
[----:B---3--:R-:W-:-:S02]  /*d3b0*/  F2FP.BF16.PACK_AB R19, R17, R19 ;  /* 0x000000131113723e */ /* 0x008fc400000010ff */
[----:B------:R-:W3:Y:S02]  /*d3c0*/  LDL.LU R17, [R1+0x8d4] ;  /* 0x0008d40001117983 */ /* 0x000ee40000300800 */
[----:B---3--:R-:W-:Y:S02]  /*d3d0*/  F2FP.BF16.PACK_AB R18, R17, R18 ;  /* 0x000000121112723e */ /* 0x008fe400000010ff */
        /* <DEDUP_REMOVED lines=28> */
[----:B------:R-:W2:Y:S02]  /*d5a0*/  LDL.LU R24, [R1+0x898] ;  /* 0x0008980001187983 */ /* 0x000ea40000300800 */
[----:B--2---:R-:W-:Y:S02]  /*d5b0*/  F2FP.BF16.PACK_AB R24, R25, R24 ;  /* 0x000000181918723e */ /* 0x004fe400000010ff */
        /* <DEDUP_REMOVED lines=13> */
[----:B------:R0:W-:Y:S04]  /*d690*/  STL [R1], R24 ;  /* 0x0000001801007387 */ /* 0x0001e80000100800 */
        /* <DEDUP_REMOVED lines=14> */
[----:B------:R-:W2:Y:S01]  /*d780*/  LDL.LU R25, [R1+0x85c] ;  /* 0x00085c0001197983 */ /* 0x000ea20000300800 */
[----:B------:R-:W-:Y:S02]  /*d790*/  F2FP.BF16.PACK_AB R29, R27, R29 ;  /* 0x0000001d1b1d723e */ /* 0x000fe400000010ff */
[----:B------:R-:W-:Y:S01]  /*d7a0*/  F2FP.BF16.PACK_AB R28, R0, R28 ;  /* 0x0000001c001c723e */ /* 0x000fe200000010ff */
[----:B------:R0:W-:Y:S01]  /*d7b0*/  STL [R1+0x10], R24 ;  /* 0x0000101801007387 */ /* 0x0001e20000100800 */
[----:B------:R-:W-:-:S03]  /*d7c0*/  F2FP.BF16.PACK_AB R0, R2, R3 ;  /* 0x000000030200723e */ /* 0x000fc600000010ff */
[----:B0-----:R0:W5:Y:S01]  /*d7d0*/  LDL.LU R24, [R1+0x858] ;  /* 0x0008580001187983 */ /* 0x0011620000300800 */
[----:B--2---:R-:W-:-:S03]  /*d7e0*/  F2FP.BF16.PACK_AB R26, R25, R26 ;  /* 0x0000001a191a723e */ /* 0x004fc600000010ff */
[----:B------:R0:W5:Y:S04]  /*d7f0*/  LDL.LU R25, [R1+0x854] ;  /* 0x0008540001197983 */ /* 0x0001680000300800 */
[----:B------:R1:W-:Y:S04]  /*d800*/  STL [R1+0x2c], R26 ;  /* 0x00002c1a01007387 */ /* 0x0003e80000100800 */
[----:B-1----:R0:W5:Y:S04]  /*d810*/  LDL.LU R26, [R1+0x850] ;  /* 0x00085000011a7983 */ /* 0x0021680000300800 */
[----:B------:R0:W5:Y:S04]  /*d820*/  LDL.LU R27, [R1+0x84c] ;  /* 0x00084c00011b7983 */ /* 0x0001680000300800 */
[----:B------:R0:W-:Y:S04]  /*d830*/  STL [R1+0x28], R29 ;  /* 0x0000281d01007387 */ /* 0x0001e80000100800 */
[----:B------:R0:W-:Y:S04]  /*d840*/  STL [R1+0x20], R0 ;  /* 0x0000200001007387 */ /* 0x0001e80000100800 */
[----:B------:R0:W-:Y:S02]  /*d850*/  STL [R1+0x24], R28 ;  /* 0x0000241c01007387 */ /* 0x0001e40000100800 */
.L_x_0:
[----:B------:R-:W-:Y:S04]  /*d860*/  STL.64 [R1+0x930], R18 ;  /* 0x0009301201007387 */ /* 0x000fe80000100a00 */
[----:B------:R2:W-:Y:S04]  /*d870*/  STL.64 [R1+0x928], R16 ;  /* 0x0009281001007387 */ /* 0x0005e80000100a00 */
[----:B--2---:R-:W2:Y:S04]  /*d880*/  LDL.LU R16, [R1+0x20] ;  /* 0x0000200001107983 */ /* 0x004ea80000300800 */
[----:B------:R-:W2:Y:S04]  /*d890*/  LDL.LU R17, [R1+0x24] ;  /* 0x0000240001117983 */ /* 0x000ea80000300800 */
[----:B------:R-:W2:Y:S04]  /*d8a0*/  LDL.LU R18, [R1+0x28] ;  /* 0x0000280001127983 */ /* 0x000ea80000300800 */
[----:B------:R-:W2:Y:S04]  /*d8b0*/  LDL.LU R19, [R1+0x2c] ;  /* 0x00002c0001137983 */ /* 0x000ea80000300800 */
[----:B------:R-:W-:Y:S04]  /*d8c0*/  STL.64 [R1+0x920], R22 ;  /* 0x0009201601007387 */ /* 0x000fe80000100a00 */
[----:B------:R3:W-:Y:S04]  /*d8d0*/  STL.64 [R1+0x918], R20 ;  /* 0x0009181401007387 */ /* 0x0007e80000100a00 */
[----:B---3--:R-:W3:Y:S04]  /*d8e0*/  LDL.LU R20, [R1+0x10] ;  /* 0x0000100001147983 */ /* 0x008ee80000300800 */
[----:B------:R-:W3:Y:S04]  /*d8f0*/  LDL.LU R21, [R1+0x14] ;  /* 0x0000140001157983 */ /* 0x000ee80000300800 */
[----:B------:R-:W3:Y:S04]  /*d900*/  LDL.LU R22, [R1+0x18] ;  /* 0x0000180001167983 */ /* 0x000ee80000300800 */
[----:B------:R-:W3:Y:S04]  /*d910*/  LDL.LU R23, [R1+0x1c] ;  /* 0x00001c0001177983 */ /* 0x000ee80000300800 */
[----:B-----5:R-:W-:Y:S04]  /*d920*/  STL.64 [R1+0x910], R26 ;  /* 0x0009101a01007387 */ /* 0x020fe80000100a00 */
[----:B------:R4:W-:Y:S04]  /*d930*/  STL.64 [R1+0x908], R24 ;  /* 0x0009081801007387 */ /* 0x0009e80000100a00 */
[----:B----4-:R-:W4:Y:S04]  /*d940*/  LDL.LU R24, [R1] ;  /* 0x0000000001187983 */ /* 0x010f280000300800 */
[----:B------:R-:W4:Y:S04]  /*d950*/  LDL.LU R25, [R1+0x4] ;  /* 0x0000040001197983 */ /* 0x000f280000300800 */
[----:B------:R-:W4:Y:S04]  /*d960*/  LDL.LU R26, [R1+0x8] ;  /* 0x00000800011a7983 */ /* 0x000f280000300800 */
[----:B------:R-:W4:Y:S04]  /*d970*/  LDL.LU R27, [R1+0xc] ;  /* 0x00000c00011b7983 */ /* 0x000f280000300800 */
[----:B------:R0:W-:Y:S04]  /*d980*/  STL [R1+0x8c4], R29 ;  /* 0x0008c41d01007387 */ /* 0x0001e80000100800 */
[----:B-1----:R-:W1:Y:S04]  /*d990*/  S2R R3, SR_TID.X ;  /* 0x0000000000037919 */ /* 0x002e680000002100 */
[----:B0-----:R-:W0:Y:S01]  /*d9a0*/  S2R R29, SR_TID.X ;  /* 0x00000000001d7919 */ /* 0x001e220000002100 */
[----:B-1----:R-:W-:Y:S01]  /*d9b0*/  LOP3.LUT R3, R3, 0x60, RZ, 0xc0, !PT ;  /* 0x0000006003037812 */ /* 0x002fe200078ec0ff */
[----:B0-----:R-:W-:-:S02]  /*d9c0*/  IMAD.SHL.U32 R0, R29, 0x4, RZ ;  /* 0x000000041d007824 */ /* 0x001fc400078e00ff */
[C---:B------:R-:W-:Y:S02]  /*d9d0*/  IMAD.SHL.U32 R2, R29.reuse, 0x100, RZ ;  /* 0x000001001d027824 */ /* 0x040fe400078e00ff */
[----:B------:R-:W-:Y:S01]  /*d9e0*/  IMAD.SHL.U32 R28, R29, 0x20, RZ ;  /* 0x000000201d1c7824 */ /* 0x000fe200078e00ff */
[----:B------:R-:W-:Y:S02]  /*d9f0*/  LOP3.LUT R0, R0, 0x70, RZ, 0xc0, !PT ;  /* 0x0000007000007812 */ /* 0x000fe400078ec0ff */
[----:B------:R-:W-:-:S03]  /*da00*/  LOP3.LUT R2, R2, 0x1800, RZ, 0xc0, !PT ;  /* 0x0000180002027812 */ /* 0x000fc600078ec0ff */
[----:B------:R-:W-:Y:S01]  /*da10*/  IMAD R0, R3, 0x8, R0 ;  /* 0x0000000803007824 */ /* 0x000fe200078e0200 */
[----:B------:R-:W-:Y:S01]  /*da20*/  LOP3.LUT R2, R2, 0x60, R28, 0xf8, !PT ;  /* 0x0000006002027812 */ /* 0x000fe200078ef81c */
[C---:B------:R-:W-:Y:S01]  /*da30*/  IMAD.SHL.U32 R3, R29.reuse, 0x400, RZ ;  /* 0x000004001d037824 */ /* 0x040fe200078e00ff */
[----:B------:R-:W-:Y:S02]  /*da40*/  LOP3.LUT R29, R29, 0x7f, RZ, 0xc0, !PT ;  /* 0x0000007f1d1d7812 */ /* 0x000fe400078ec0ff */
[----:B------:R-:W-:Y:S01]  /*da50*/  LOP3.LUT R0, R2, R0, RZ, 0x3c, !PT ;  /* 0x0000000002007212 */ /* 0x000fe200078e3cff */
[----:B------:R-:W-:Y:S01]  /*da60*/  BAR.SYNC.DEFER_BLOCKING 0x0 ;  /* 0x0000000000007b1d */ /* 0x000fe20000010000 */
[----:B------:R-:W-:-:S05]  /*da70*/  LOP3.LUT R3, R3, 0x1800, RZ, 0xc0, !PT ;  /* 0x0000180003037812 */ /* 0x000fca00078ec0ff */
[----:B------:R-:W-:Y:S01]  /*da80*/  IMAD R2, R29, 0x10, R3 ;  /* 0x000000101d027824 */ /* 0x000fe200078e0203 */
[----:B------:R0:W-:Y:S04]  /*da90*/  STS.128 [R0+0x480], R4 ;  /* 0x0004800400007388 */ /* 0x0001e80000000c00 */
[C---:B------:R-:W-:Y:S02]  /*daa0*/  LOP3.LUT R28, R2.reuse, 0x20, RZ, 0x3c, !PT ;  /* 0x00000020021c7812 */ /* 0x040fe400078e3cff */
[C---:B0-----:R-:W-:Y:S01]  /*dab0*/  LOP3.LUT R5, R2.reuse, 0x40, RZ, 0x3c, !PT ;  /* 0x0000004002057812 */ /* 0x041fe200078e3cff */
[----:B--2---:R0:W-:Y:S04]  /*dac0*/  STS.128 [R0], R16 ;  /* 0x0000001000007388 */ /* 0x0041e80000000c00 */
[----:B0-----:R-:W2:Y:S04]  /*dad0*/  LDL.LU.64 R18, [R1+0x930] ;  /* 0x0009300001127983 */ /* 0x001ea80000300a00 */
[----:B------:R-:W2:Y:S04]  /*dae0*/  LDL.LU.64 R16, [R1+0x928] ;  /* 0x0009280001107983 */ /* 0x000ea80000300a00 */
[----:B---3--:R0:W-:Y:S04]  /*daf0*/  STS.128 [R0+0x80], R20 ;  /* 0x0000801400007388 */ /* 0x0081e80000000c00 */
[----:B0-----:R-:W3:Y:S04]  /*db00*/  LDL.LU.64 R22, [R1+0x920] ;  /* 0x0009200001167983 */ /* 0x001ee80000300a00 */
[----:B------:R-:W3:Y:S01]  /*db10*/  LDL.LU.64 R20, [R1+0x918] ;  /* 0x0009180001147983 */ /* 0x000ee20000300a00 */
[----:B------:R-:W-:-:S03]  /*db20*/  LOP3.LUT R7, R2, 0x60, RZ, 0x3c, !PT ;  /* 0x0000006002077812 */ /* 0x000fc600078e3cff */
[----:B----4-:R-:W-:Y:S04]  /*db30*/  STS.128 [R0+0x400], R24 ;  /* 0x0004001800007388 */ /* 0x010fe80000000c00 */
[----:B------:R-:W-:Y:S06]  /*db40*/  BAR.SYNC.DEFER_BLOCKING 0x0 ;  /* 0x0000000000007b1d */ /* 0x000fec0000010000 */
[----:B------:R-:W0:Y:S04]  /*db50*/  LDS.128 R24, [R2] ;  /* 0x0000000002187984 */ /* 0x000e280000000c00 */
[----:B0-----:R-:W-:Y:S04]  /*db60*/  STL.64 [R1+0xa0], R24 ;  /* 0x0000a01801007387 */ /* 0x001fe80000100a00 */
[----:B------:R-:W-:Y:S04]  /*db70*/  STL.64 [R1+0xa8], R26 ;  /* 0x0000a81a01007387 */ /* 0x000fe80000100a00 */
[----:B------:R-:W0:Y:S04]  /*db80*/  LDS.128 R24, [R28] ;  /* 0x000000001c187984 */ /* 0x000e280000000c00 */
[----:B0-----:R-:W-:Y:S04]  /*db90*/  STL.64 [R1+0xc0], R24 ;  /* 0x0000c01801007387 */ /* 0x001fe80000100a00 */
[----:B------:R-:W-:Y:S04]  /*dba0*/  STL.64 [R1+0xc8], R26 ;  /* 0x0000c81a01007387 */ /* 0x000fe80000100a00 */
[----:B------:R-:W0:Y:S04]  /*dbb0*/  LDS.128 R24, [R5] ;  /* 0x0000000005187984 */ /* 0x000e280000000c00 */
[----:B0-----:R-:W-:Y:S04]  /*dbc0*/  STL.64 [R1+0x100], R24 ;  /* 0x0001001801007387 */ /* 0x001fe80000100a00 */
[----:B------:R-:W-:Y:S04]  /*dbd0*/  STL.64 [R1+0x108], R26 ;  /* 0x0001081a01007387 */ /* 0x000fe80000100a00 */
[----:B------:R-:W0:Y:S04]  /*dbe0*/  LDS.128 R24, [R7] ;  /* 0x0000000007187984 */ /* 0x000e280000000c00 */
[----:B------:R-:W-:Y:S06]  /*dbf0*/  BAR.SYNC.DEFER_BLOCKING 0x0 ;  /* 0x0000000000007b1d */ /* 0x000fec0000010000 */
[----:B------:R1:W-:Y:S04]  /*dc00*/  STS.128 [R0], R8 ;  /* 0x0000000800007388 */ /* 0x0003e80000000c00 */
[----:B0-----:R-:W-:Y:S04]  /*dc10*/  STL.64 [R1+0x110], R24 ;  /* 0x0001101801007387 */ /* 0x001fe80000100a00 */
[----:B------:R-:W-:Y:S04]  /*dc20*/  STL.64 [R1+0x118], R26 ;  /* 0x0001181a01007387 */ /* 0x000fe80000100a00 */
[----:B-1----:R-:W4:Y:S04]  /*dc30*/  LDL.LU R8, [R1+0xf0] ;  /* 0x0000f00001087983 */ /* 0x002f280000300800 */
[----:B------:R-:W4:Y:S04]  /*dc40*/  LDL.LU R9, [R1+0xf4] ;  /* 0x0000f40001097983 */ /* 0x000f280000300800 */
[----:B------:R-:W2:Y:S04]  /*dc50*/  LDL.LU R10, [R1+0xf8] ;  /* 0x0000f800010a7983 */ /* 0x000ea80000300800 */
[----:B------:R-:W2:Y:S04]  /*dc60*/  LDL.LU R11, [R1+0xfc] ;  /* 0x0000fc00010b7983 */ /* 0x000ea80000300800 */
[----:B--2---:R-:W-:Y:S04]  /*dc70*/  STL.64 [R1+0x8d0], R10 ;  /* 0x0008d00a01007387 */ /* 0x004fe80000100a00 */
[----:B----4-:R0:W-:Y:S04]  /*dc80*/  STL.64 [R1+0x8c8], R8 ;  /* 0x0008c80801007387 */ /* 0x0101e80000100a00 */
[----:B0-----:R-:W2:Y:S04]  /*dc90*/  LDL.LU R8, [R1+0x80] ;  /* 0x0000800001087983 */ /* 0x001ea80000300800 */
[----:B------:R-:W2:Y:S04]  /*dca0*/  LDL.LU R9, [R1+0x84] ;  /* 0x0000840001097983 */ /* 0x000ea80000300800 */
[----:B------:R-:W4:Y:S04]  /*dcb0*/  LDL.LU R10, [R1+0x88] ;  /* 0x00008800010a7983 */ /* 0x000f280000300800 */
[----:B------:R-:W4:Y:S04]  /*dcc0*/  LDL.LU R11, [R1+0x8c] ;  /* 0x00008c00010b7983 */ /* 0x000f280000300800 */
[----:B----4-:R-:W-:Y:S04]  /*dcd0*/  STL.64 [R1+0x8e0], R10 ;  /* 0x0008e00a01007387 */ /* 0x010fe80000100a00 */
[----:B--2---:R0:W-:Y:S04]  /*dce0*/  STL.64 [R1+0x8d8], R8 ;  /* 0x0008d80801007387 */ /* 0x0041e80000100a00 */
[----:B0-----:R-:W2:Y:S04]  /*dcf0*/  LDL.LU R8, [R1+0x70] ;  /* 0x0000700001087983 */ /* 0x001ea80000300800 */
[----:B------:R-:W2:Y:S04]  /*dd00*/  LDL.LU R9, [R1+0x74] ;  /* 0x0000740001097983 */ /* 0x000ea80000300800 */
[----:B------:R-:W4:Y:S04]  /*dd10*/  LDL.LU R10, [R1+0x78] ;  /* 0x00007800010a7983 */ /* 0x000f280000300800 */
[----:B------:R-:W4:Y:S04]  /*dd20*/  LDL.LU R11, [R1+0x7c] ;  /* 0x00007c00010b7983 */ /* 0x000f280000300800 */
[----:B------:R-:W-:Y:S04]  /*dd30*/  STS.128 [R0+0x80], R12 ;  /* 0x0000800c00007388 */ /* 0x000fe80000000c00 */
[----:B------:R-:W-:Y:S04]  /*dd40*/  STS.128 [R0+0x400], R16 ;  /* 0x0004001000007388 */ /* 0x000fe80000000c00 */
[----:B---3--:R-:W-:Y:S04]  /*dd50*/  STS.128 [R0+0x480], R20 ;  /* 0x0004801400007388 */ /* 0x008fe80000000c00 */
[----:B------:R-:W-:Y:S06]  /*dd60*/  BAR.SYNC.DEFER_BLOCKING 0x0 ;  /* 0x0000000000007b1d */ /* 0x000fec0000010000 */
[----:B------:R-:W0:Y:S04]  /*dd70*/  LDS.128 R24, [R2] ;  /* 0x0000000002187984 */ /* 0x000e280000000c00 */
[----:B----4-:R-:W-:Y:S04]  /*dd80*/  STL.64 [R1+0x8f0], R10 ;  /* 0x0008f00a01007387 */ /* 0x010fe80000100a00 */
[----:B--2---:R1:W-:Y:S04]  /*dd90*/  STL.64 [R1+0x8e8], R8 ;  /* 0x0008e80801007387 */ /* 0x0043e80000100a00 */
[----:B-1----:R-:W2:Y:S04]  /*dda0*/  LDL.LU R8, [R1+0x40] ;  /* 0x0000400001087983 */ /* 0x002ea80000300800 */
[----:B------:R-:W2:Y:S04]  /*ddb0*/  LDL.LU R9, [R1+0x44] ;  /* 0x0000440001097983 */ /* 0x000ea80000300800 */
[----:B------:R-:W3:Y:S04]  /*ddc0*/  LDL.LU R10, [R1+0x48] ;  /* 0x00004800010a7983 */ /* 0x000ee80000300800 */
[----:B------:R-:W3:Y:S01]  /*ddd0*/  LDL.LU R11, [R1+0x4c] ;  /* 0x00004c00010b7983 */ /* 0x000ee20000300800 */
[----:B0-----:R-:W-:-:S03]  /*dde0*/  IMAD.MOV.U32 R29, RZ, RZ, R24 ;  /* 0x000000ffff1d7224 */ /* 0x001fc600078e0018 */
[----:B---3--:R-:W-:Y:S04]  /*ddf0*/  STL.64 [R1+0x900], R10 ;  /* 0x0009000a01007387 */ /* 0x008fe80000100a00 */
[----:B--2---:R0:W-:Y:S04]  /*de00*/  STL.64 [R1+0x8f8], R8 ;  /* 0x0008f80801007387 */ /* 0x0041e80000100a00 */
[----:B0-----:R-:W2:Y:S04]  /*de10*/  LDL.LU R8, [R1+0x30] ;  /* 0x0000300001087983 */ /* 0x001ea80000300800 */
[----:B------:R-:W2:Y:S04]  /*de20*/  LDL.LU R9, [R1+0x34] ;  /* 0x0000340001097983 */ /* 0x000ea80000300800 */
[----:B------:R-:W2:Y:S04]  /*de30*/  LDL.LU R10, [R1+0x38] ;  /* 0x00003800010a7983 */ /* 0x000ea80000300800 */
[----:B------:R-:W2:Y:S04]  /*de40*/  LDL.LU R11, [R1+0x3c] ;  /* 0x00003c00010b7983 */ /* 0x000ea80000300800 */
[----:B------:R-:W3:Y:S04]  /*de50*/  LDL R15, [R1+0x810] ;  /* 0x00081000010f7983 */ /* 0x000ee80000100800 */
[----:B------:R-:W4:Y:S04]  /*de60*/  LDL.LU R20, [R1+0xb0] ;  /* 0x0000b00001147983 */ /* 0x000f280000300800 */
[----:B------:R-:W4:Y:S04]  /*de70*/  LDL.LU R21, [R1+0xb4] ;  /* 0x0000b40001157983 */ /* 0x000f280000300800 */
[----:B------:R-:W4:Y:S04]  /*de80*/  LDL.LU R22, [R1+0xb8] ;  /* 0x0000b80001167983 */ /* 0x000f280000300800 */
[----:B------:R-:W4:Y:S04]  /*de90*/  LDL.LU R23, [R1+0xbc] ;  /* 0x0000bc0001177983 */ /* 0x000f280000300800 */
[----:B------:R-:W-:Y:S04]  /*dea0*/  STL.64 [R1+0x60], R24 ;  /* 0x0000601801007387 */ /* 0x000fe80000100a00 */
        /* <DEDUP_REMOVED lines=9> */
[----:B0-----:R-:W-:Y:S04]  /*df40*/  STL.64 [R1+0xd0], R24 ;  /* 0x0000d01801007387 */ /* 0x001fe80000100a00 */
[----:B------:R0:W-:Y:S04]  /*df50*/  STL.64 [R1+0xd8], R26 ;  /* 0x0000d81a01007387 */ /* 0x0001e80000100a00 */
[----:B0-----:R-:W3:Y:S04]  /*df60*/  LDL.LU.64 R26, [R1+0x910] ;  /* 0x00091000011a7983 */ /* 0x001ee80000300a00 */
[----:B------:R-:W3:Y:S04]  /*df70*/  LDL.LU.64 R24, [R1+0x908] ;  /* 0x0009080001187983 */ /* 0x000ee80000300a00 */
[----:B--2---:R-:W-:Y:S04]  /*df80*/  STS.128 [R0+0x80], R8 ;  /* 0x0000800800007388 */ /* 0x004fe80000000c00 */
[----:B---3--:R0:W-:Y:S04]  /*df90*/  STS.128 [R0], R24 ;  /* 0x0000001800007388 */ /* 0x0081e80000000c00 */
[----:B0-----:R-:W2:Y:S04]  /*dfa0*/  LDL.LU R24, [R1+0x90] ;  /* 0x0000900001187983 */ /* 0x001ea80000300800 */
[----:B------:R-:W2:Y:S04]  /*dfb0*/  LDL.LU R25, [R1+0x94] ;  /* 0x0000940001197983 */ /* 0x000ea80000300800 */
[----:B------:R-:W2:Y:S04]  /*dfc0*/  LDL.LU R26, [R1+0x98] ;  /* 0x00009800011a7983 */ /* 0x000ea80000300800 */
[----:B------:R-:W2:Y:S04]  /*dfd0*/  LDL.LU R27, [R1+0x9c] ;  /* 0x00009c00011b7983 */ /* 0x000ea80000300800 */
[----:B------:R-:W3:Y:S04]  /*dfe0*/  LDL.LU.64 R10, [R1+0x900] ;  /* 0x00090000010a7983 */ /* 0x000ee80000300a00 */
[----:B------:R-:W3:Y:S04]  /*dff0*/  LDL.LU.64 R8, [R1+0x8f8] ;  /* 0x0008f80001087983 */ /* 0x000ee80000300a00 */
[----:B---3--:R0:W-:Y:S04]  /*e000*/  STS.128 [R0+0x400], R8 ;  /* 0x0004000800007388 */ /* 0x0081e80000000c00 */
[----:B0-----:R-:W3:Y:S04]  /*e010*/  LDL.LU.64 R10, [R1+0x8f0] ;  /* 0x0008f000010a7983 */ /* 0x001ee80000300a00 */
[----:B------:R-:W3:Y:S04]  /*e020*/  LDL.LU.64 R8, [R1+0x8e8] ;  /* 0x0008e80001087983 */ /* 0x000ee80000300a00 */
[----:B------:R-:W2:Y:S04]  /*e030*/  LDL R6, [R1+0x814] ;  /* 0x0008140001067983 */ /* 0x000ea80000100800 */
[----:B---3--:R-:W-:Y:S04]  /*e040*/  STS.128 [R0+0x480], R8 ;  /* 0x0004800800007388 */ /* 0x008fe80000000c00 */
        /* <DEDUP_REMOVED lines=16> */
[----:B------:R-:W2:Y:S04]  /*e150*/  LDL.LU R19, [R1+0xa0] ;  /* 0x0000a00001137983 */ /* 0x000ea80000300800 */
[----:B---3--:R0:W-:Y:S04]  /*e160*/  STS.128 [R0], R8 ;  /* 0x0000000800007388 */ /* 0x0081e80000000c00 */
[----:B0-----:R-:W3:Y:S04]  /*e170*/  LDL.LU.64 R10, [R1+0x8d0] ;  /* 0x0008d000010a7983 */ /* 0x001ee80000300a00 */
[----:B------:R-:W3:Y:S04]  /*e180*/  LDL.LU.64 R8, [R1+0x8c8] ;  /* 0x0008c80001087983 */ /* 0x000ee80000300a00 */
[----:B--2---:R-:W-:Y:S04]  /*e190*/  STS.128 [R0+0x80], R24 ;  /* 0x0000801800007388 */ /* 0x004fe80000000c00 */
[----:B----4-:R-:W-:Y:S04]  /*e1a0*/  STS.128 [R0+0x400], R20 ;  /* 0x0004001400007388 */ /* 0x010fe80000000c00 */
[----:B------:R-:W2:Y:S04]  /*e1b0*/  LDL R18, [R1+0x818] ;  /* 0x0008180001127983 */ /* 0x000ea80000100800 */
[----:B------:R-:W4:Y:S04]  /*e1c0*/  LDL R14, [R1+0x820] ;  /* 0x00082000010e7983 */ /* 0x000f280000100800 */
[----:B---3--:R-:W-:Y:S04]  /*e1d0*/  STS.128 [R0+0x480], R8 ;  /* 0x0004800800007388 */ /* 0x008fe80000000c00 */
[----:B------:R-:W-:Y:S06]  /*e1e0*/  BAR.SYNC.DEFER_BLOCKING 0x0 ;  /* 0x0000000000007b1d */ /* 0x000fec0000010000 */
[----:B------:R-:W0:Y:S04]  /*e1f0*/  LDS.128 R8, [R2] ;  /* 0x0000000002087984 */ /* 0x000e280000000c00 */
[----:B0-----:R-:W-:Y:S04]  /*e200*/  STL [R1+0x8a0], R9 ;  /* 0x0008a00901007387 */ /* 0x001fe80000100800 */
[----:B------:R0:W-:Y:S04]  /*e210*/  STL [R1+0x8bc], R9 ;  /* 0x0008bc0901007387 */ /* 0x0001e80000100800 */
[----:B0-----:R-:W3:Y:S04]  /*e220*/  LDL.LU R9, [R1+0x30] ;  /* 0x0000300001097983 */ /* 0x001ee80000300800 */
[----:B------:R0:W-:Y:S04]  /*e230*/  STL [R1+0x860], R10 ;  /* 0x0008600a01007387 */ /* 0x0001e80000100800 */
[----:B0-----:R-:W2:Y:S04]  /*e240*/  LDL R10, [R1+0x81c] ;  /* 0x00081c00010a7983 */ /* 0x001ea80000100800 */
[----:B------:R-:W-:Y:S04]  /*e250*/  STL [R1+0x854], R11 ;  /* 0x0008540b01007387 */ /* 0x000fe80000100800 */
[----:B------:R-:W-:Y:S04]  /*e260*/  STL [R1+0x8b8], R11 ;  /* 0x0008b80b01007387 */ /* 0x000fe80000100800 */
[----:B------:R0:W-:Y:S04]  /*e270*/  STL [R1+0x8c0], R11 ;  /* 0x0008c00b01007387 */ /* 0x0001e80000100800 */
[----:B0-----:R-:W2:Y:S01]  /*e280*/  LDL R11, [R1+0x814] ;  /* 0x00081400010b7983 */ /* 0x001ea20000100800 */
[C---:B------:R-:W-:Y:S01]  /*e290*/  IMAD R3, R15.reuse, c[0x0][0x194], RZ ;  /* 0x000065000f037a24 */ /* 0x040fe200078e02ff */
[----:B------:R-:W-:Y:S01]  /*e2a0*/  ISETP.GE.AND P0, PT, R15, c[0x0][0x178], PT ;  /* 0x00005e000f007a0c */ /* 0x000fe20003f06270 */
[----:B------:R-:W-:-:S03]  /*e2b0*/  IMAD.MOV.U32 R13, RZ, RZ, c[0x0][0x194] ;  /* 0x00006500ff0d7624 */ /* 0x000fc600078e00ff */
[C---:B------:R-:W-:Y:S02]  /*e2c0*/  LEA R4, P1, R3.reuse, c[0x0][0x170], 0x1 ;  /* 0x00005c0003047a11 */ /* 0x040fe400078208ff */
[----:B------:R-:W-:Y:S02]  /*e2d0*/  ISETP.LT.AND P0, PT, R6, c[0x0][0x17c], !P0 ;  /* 0x00005f0006007a0c */ /* 0x000fe40004701270 */
[----:B------:R-:W-:Y:S02]  /*e2e0*/  LEA.HI.X.SX32 R5, R3, c[0x0][0x174], 0x1, P1 ;  /* 0x00005d0003057a11 */ /* 0x000fe400008f0eff */
[----:B------:R-:W-:Y:S02]  /*e2f0*/  PRMT R17, R19, 0x7632, R17 ;  /* 0x0000763213117816 */ /* 0x000fe40000000011 */
[C---:B--2---:R-:W-:Y:S02]  /*e300*/  IADD3 R2, R11.reuse, 0x2, RZ ;  /* 0x000000020b027810 */ /* 0x044fe40007ffe0ff */
[----:B------:R-:W-:-:S02]  /*e310*/  IADD3 R0, R11, 0x1, RZ ;  /* 0x000000010b007810 */ /* 0x000fc40007ffe0ff */
[----:B------:R-:W-:Y:S01]  /*e320*/  ISETP.GE.AND P1, PT, R2, c[0x0][0x17c], PT ;  /* 0x00005f0002007a0c */ /* 0x000fe20003f26270 */
[----:B------:R-:W-:Y:S01]  /*e330*/  IMAD R2, R13, 0x80, R3 ;  /* 0x000000800d027824 */ /* 0x000fe200078e0203 */
[----:B------:R-:W-:Y:S01]  /*e340*/  ISETP.GE.AND P2, PT, R0, c[0x0][0x17c], PT ;  /* 0x00005f0000007a0c */ /* 0x000fe20003f46270 */
[----:B------:R-:W-:Y:S02]  /*e350*/  IMAD R12, R11, c[0x0][0x198], RZ ;  /* 0x000066000b0c7a24 */ /* 0x000fe400078e02ff */
[----:B------:R-:W-:Y:S01]  /*e360*/  IMAD R0, R13, 0x80, R2 ;  /* 0x000000800d007824 */ /* 0x000fe200078e0202 */
[----:B------:R-:W-:Y:S01]  /*e370*/  LEA R24, P6, R2, c[0x0][0x170], 0x1 ;  /* 0x00005c0002187a11 */ /* 0x000fe200078c08ff */
[----:B------:R-:W-:-:S04]  /*e380*/  IMAD.WIDE R6, R12, 0x2, R4 ;  /* 0x000000020c067825 */ /* 0x000fc800078e0204 */
[----:B------:R-:W-:Y:S01]  /*e390*/  IMAD R3, R13, 0x80, R0 ;  /* 0x000000800d037824 */ /* 0x000fe200078e0200 */
[----:B------:R0:W-:Y:S01]  /*e3a0*/  @P0 STG.E.U16 [R6.64], R19 ;  /* 0x0000001306000986 */ /* 0x0001e2000c101504 */
[----:B------:R-:W-:-:S03]  /*e3b0*/  LEA.HI.X.SX32 R25, R2, c[0x0][0x174], 0x1, P6 ;  /* 0x00005d0002197a11 */ /* 0x000fc600030f0eff */
[----:B------:R-:W-:Y:S02]  /*e3c0*/  LEA R2, P6, R3, c[0x0][0x170], 0x1 ;  /* 0x00005c0003027a11 */ /* 0x000fe400078c08ff */
[----:B------:R-:W-:Y:S02]  /*e3d0*/  ISETP.GE.AND P3, PT, R11, c[0x0][0x17c], PT ;  /* 0x00005f000b007a0c */ /* 0x000fe40003f66270 */
[----:B------:R-:W-:Y:S02]  /*e3e0*/  LEA.HI.X.SX32 R3, R3, c[0x0][0x174], 0x1, P6 ;  /* 0x00005d0003037a11 */ /* 0x000fe400030f0eff */
[----:B0-----:R-:W-:-:S04]  /*e3f0*/  LEA R6, P0, R0, c[0x0][0x170], 0x1 ;  /* 0x00005c0000067a11 */ /* 0x001fc800078008ff */
[----:B------:R-:W-:Y:S01]  /*e400*/  LEA.HI.X.SX32 R7, R0, c[0x0][0x174], 0x1, P0 ;  /* 0x00005d0000077a11 */ /* 0x000fe200000f0eff */
[----:B------:R-:W-:Y:S01]  /*e410*/  IMAD.WIDE R22, R12, 0x2, R2 ;  /* 0x000000020c167825 */ /* 0x000fe200078e0202 */
[----:B------:R-:W-:Y:S02]  /*e420*/  ISETP.LT.AND P4, PT, R18, c[0x0][0x178], !P3 ;  /* 0x00005e0012007a0c */ /* 0x000fe40005f81270 */
[----:B----4-:R-:W-:Y:S01]  /*e430*/  ISETP.LT.AND P5, PT, R14, c[0x0][0x178], !P3 ;  /* 0x00005e000e007a0c */ /* 0x010fe20005fa1270 */
[C---:B------:R-:W-:Y:S01]  /*e440*/  IMAD.WIDE R18, R12.reuse, 0x2, R24 ;  /* 0x000000020c127825 */ /* 0x040fe200078e0218 */
[C---:B------:R-:W-:Y:S02]  /*e450*/  IADD3 R0, R12.reuse, c[0x0][0x198], RZ ;  /* 0x000066000c007a10 */ /* 0x040fe40007ffe0ff */
[----:B------:R-:W-:Y:S01]  /*e460*/  ISETP.LT.AND P6, PT, R15, c[0x0][0x178], !P2 ;  /* 0x00005e000f007a0c */ /* 0x000fe200057c1270 */
[----:B------:R-:W-:Y:S02]  /*e470*/  IMAD.WIDE R20, R12, 0x2, R6 ;  /* 0x000000020c147825 */ /* 0x000fe400078e0206 */
[----:B------:R-:W0:Y:S01]  /*e480*/  LDS.128 R12, [R28] ;  /* 0x000000001c0c7984 */ /* 0x000e220000000c00 */
[----:B------:R-:W-:-:S04]  /*e490*/  IADD3 R16, R11, 0x3, RZ ;  /* 0x000000030b107810 */ /* 0x000fc80007ffe0ff */
[----:B------:R-:W-:Y:S01]  /*e4a0*/  ISETP.GE.AND P0, PT, R16, c[0x0][0x17c], PT ;  /* 0x00005f0010007a0c */ /* 0x000fe20003f06270 */
[----:B------:R-:W-:Y:S04]  /*e4b0*/  @P4 STG.E.U16 [R18.64], R29 ;  /* 0x0000001d12004986 */ /* 0x000fe8000c101504 */
[----:B0-----:R0:W-:Y:S04]  /*e4c0*/  STL [R1+0x864], R14 ;  /* 0x0008640e01007387 */ /* 0x0011e80000100800 */
[----:B0-----:R-:W2:Y:S04]  /*e4d0*/  LDL R14, [R1+0x810] ;  /* 0x00081000010e7983 */ /* 0x001ea80000100800 */
[----:B------:R0:W-:Y:S04]  /*e4e0*/  STL [R1+0x858], R15 ;  /* 0x0008580f01007387 */ /* 0x0001e80000100800 */
[----:B------:R-:W4:Y:S04]  /*e4f0*/  LDL R16, [R1+0x818] ;  /* 0x0008180001107983 */ /* 0x000f280000100800 */
[----:B0-----:R-:W2:Y:S04]  /*e500*/  LDL R15, [R1+0x820] ;  /* 0x00082000010f7983 */ /* 0x001ea80000100800 */
[----:B------:R-:W2:Y:S04]  /*e510*/  LDL.LU R29, [R1+0x8c4] ;  /* 0x0008c400011d7983 */ /* 0x000ea80000300800 */
[----:B------:R-:W2:Y:S01]  /*e520*/  LDL.LU R19, [R1+0x60] ;  /* 0x0000600001137983 */ /* 0x000ea20000300800 */
[----:B------:R-:W-:Y:S01]  /*e530*/  ISETP.LT.AND P3, PT, R10, c[0x0][0x178], !P3 ;  /* 0x00005e000a007a0c */ /* 0x000fe20005f61270 */
[----:B------:R-:W-:-:S02]  /*e540*/  IMAD.WIDE R26, R0, 0x2, R4 ;  /* 0x00000002001a7825 */ /* 0x000fc400078e0204 */
[----:B---3--:R0:W-:Y:S01]  /*e550*/  @P5 STG.E.U16 [R20.64], R9 ;  /* 0x0000000914005986 */ /* 0x0081e2000c101504 */
[----:B------:R-:W-:-:S09]  /*e560*/  PRMT R28, R9, 0x7632, R28 ;  /* 0x00007632091c7816 */ /* 0x000fd2000000001c */
[----:B------:R1:W-:Y:S01]  /*e570*/  @P3 STG.E.U16 [R22.64], R8 ;  /* 0x0000000816003986 */ /* 0x0003e2000c101504 */
[----:B0-----:R-:W-:-:S03]  /*e580*/  IMAD.WIDE R20, R0, 0x2, R24 ;  /* 0x0000000200147825 */ /* 0x001fc600078e0218 */
[----:B------:R0:W-:Y:S04]  /*e590*/  @P6 STG.E.U16 [R26.64], R17 ;  /* 0x000000111a006986 */ /* 0x0001e8000c101504 */
[----:B------:R-:W3:Y:S01]  /*e5a0*/  LDL.LU R9, [R1+0x50] ;  /* 0x0000500001097983 */ /* 0x000ee20000300800 */
[----:B-1----:R-:W-:Y:S01]  /*e5b0*/  IMAD.WIDE R22, R0, 0x2, R2 ;  /* 0x0000000200167825 */ /* 0x002fe200078e0202 */
[----:B0-----:R-:W-:Y:S02]  /*e5c0*/  PRMT R17, R8, 0x7632, R17 ;  /* 0x0000763208117816 */ /* 0x001fe40000000011 */
[----:B------:R-:W-:Y:S02]  /*e5d0*/  IADD3 R8, R0, c[0x0][0x198], RZ ;  /* 0x0000660000087a10 */ /* 0x000fe40007ffe0ff */
[----:B----4-:R-:W-:-:S02]  /*e5e0*/  ISETP.LT.AND P4, PT, R16, c[0x0][0x178], !P2 ;  /* 0x00005e0010007a0c */ /* 0x010fc40005781270 */
[----:B------:R-:W-:-:S04]  /*e5f0*/  IADD3 R16, R11, 0x4, RZ ;  /* 0x000000040b107810 */ /* 0x000fc80007ffe0ff */
[----:B------:R-:W-:Y:S02]  /*e600*/  ISETP.GE.AND P3, PT, R16, c[0x0][0x17c], PT ;  /* 0x00005f0010007a0c */ /* 0x000fe40003f66270 */
[----:B--2---:R-:W-:Y:S01]  /*e610*/  PRMT R29, R19, 0x7632, R29 ;  /* 0x00007632131d7816 */ /* 0x004fe2000000001d */
[----:B------:R-:W-:Y:S02]  /*e620*/  IMAD.WIDE R18, R0, 0x2, R6 ;  /* 0x0000000200127825 */ /* 0x000fe400078e0206 */
[----:B------:R-:W2:Y:S04]  /*e630*/  LDL.LU R0, [R1+0xc0] ;  /* 0x0000c00001007983 */ /* 0x000ea80000300800 */
[----:B------:R-:W4:Y:S04]  /*e640*/  LDL R16, [R1+0x818] ;  /* 0x0008180001107983 */ /* 0x000f280000100800 */
[----:B------:R0:W-:Y:S01]  /*e650*/  @P4 STG.E.U16 [R20.64], R29 ;  /* 0x0000001d14004986 */ /* 0x0001e2000c101504 */
[----:B------:R-:W-:-:S02]  /*e660*/  ISETP.LT.AND P5, PT, R15, c[0x0][0x178], !P2 ;  /* 0x00005e000f007a0c */ /* 0x000fc400057a1270 */
[----:B------:R-:W-:-:S11]  /*e670*/  ISETP.LT.AND P2, PT, R10, c[0x0][0x178], !P2 ;  /* 0x00005e000a007a0c */ /* 0x000fd60005741270 */
[----:B------:R-:W-:Y:S04]  /*e680*/  @P5 STG.E.U16 [R18.64], R28 ;  /* 0x0000001c12005986 */ /* 0x000fe8000c101504 */
[----:B------:R1:W-:Y:S01]  /*e690*/  @P2 STG.E.U16 [R22.64], R17 ;  /* 0x0000001116002986 */ /* 0x0003e2000c101504 */
[----:B------:R-:W-:Y:S01]  /*e6a0*/  ISETP.LT.AND P6, PT, R14, c[0x0][0x178], !P1 ;  /* 0x00005e000e007a0c */ /* 0x000fe20004fc1270 */
[----:B------:R-:W-:Y:S01]  /*e6b0*/  IMAD.WIDE R26, R8, 0x2, R4 ;  /* 0x00000002081a7825 */ /* 0x000fe200078e0204 */
[----:B------:R-:W-:-:S03]  /*e6c0*/  IADD3 R11, R11, 0x5, RZ ;  /* 0x000000050b0b7810 */ /* 0x000fc60007ffe0ff */
[----:B0-----:R-:W-:-:S04]  /*e6d0*/  IMAD.WIDE R20, R8, 0x2, R24 ;  /* 0x0000000208147825 */ /* 0x001fc800078e0218 */
[----:B-1----:R-:W-:Y:S01]  /*e6e0*/  IMAD.WIDE R22, R8, 0x2, R6 ;  /* 0x0000000208167825 */ /* 0x002fe200078e0206 */
[----:B------:R-:W-:Y:S02]  /*e6f0*/  ISETP.LT.AND P5, PT, R15, c[0x0][0x178], !P1 ;  /* 0x00005e000f007a0c */ /* 0x000fe40004fa1270 */
[----:B------:R-:W-:Y:S02]  /*e700*/  ISETP.LT.AND P2, PT, R10, c[0x0][0x178], !P1 ;  /* 0x00005e000a007a0c */ /* 0x000fe40004f41270 */
[----:B----4-:R-:W-:Y:S02]  /*e710*/  ISETP.LT.AND P4, PT, R16, c[0x0][0x178], !P1 ;  /* 0x00005e0010007a0c */ /* 0x010fe40004f81270 */
[----:B------:R-:W0:Y:S01]  /*e720*/  S2R R16, SR_TID.X ;  /* 0x0000000000107919 */ /* 0x000e220000002100 */
[----:B--2---:R-:W-:Y:S02]  /*e730*/  PRMT R17, R0, 0x7632, R17 ;  /* 0x0000763200117816 */ /* 0x004fe40000000011 */
[C---:B0-----:R-:W-:Y:S01]  /*e740*/  LOP3.LUT R29, R16.reuse, 0x7f, RZ, 0xc0, !PT ;  /* 0x0000007f101d7812 */ /* 0x041fe200078ec0ff */
[----:B------:R-:W-:-:S05]  /*e750*/  IMAD.SHL.U32 R16, R16, 0x400, RZ ;  /* 0x0000040010107824 */ /* 0x000fca00078e00ff */
[----:B------:R-:W-:-:S05]  /*e760*/  LOP3.LUT R16, R16, 0x1800, RZ, 0xc0, !PT ;  /* 0x0000180010107812 */ /* 0x000fca00078ec0ff */
[----:B------:R-:W-:-:S05]  /*e770*/  IMAD R16, R29, 0x10, R16 ;  /* 0x000000101d107824 */ /* 0x000fca00078e0210 */
[----:B------:R-:W-:Y:S01]  /*e780*/  LOP3.LUT R16, R16, 0x40, RZ, 0x3c, !PT ;  /* 0x0000004010107812 */ /* 0x000fe200078e3cff */
[----:B------:R-:W-:Y:S05]  /*e790*/  STL.S16 [R1+0x4], R17 ;  /* 0x0000041101007387 */ /* 0x000fea0000100600 */
[----:B------:R-:W0:Y:S04]  /*e7a0*/  LDS.128 R16, [R16] ;  /* 0x0000000010107984 */ /* 0x000e280000000c00 */
[----:B------:R1:W-:Y:S01]  /*e7b0*/  @P6 STG.E.U16 [R26.64], R0 ;  /* 0x000000001a006986 */ /* 0x0003e2000c101504 */
[----:B------:R-:W-:-:S03]  /*e7c0*/  ISETP.GE.AND P1, PT, R11, c[0x0][0x17c], PT ;  /* 0x00005f000b007a0c */ /* 0x000fc60003f26270 */
[----:B---3--:R-:W-:Y:S01]  /*e7d0*/  @P4 STG.E.U16 [R20.64], R9 ;  /* 0x0000000914004986 */ /* 0x008fe2000c101504 */
[C---:B-1----:R-:W-:Y:S01]  /*e7e0*/  IADD3 R0, R8.reuse, c[0x0][0x198], RZ ;  /* 0x0000660008007a10 */ /* 0x042fe20007ffe0ff */
[----:B------:R-:W-:Y:S02]  /*e7f0*/  IMAD.WIDE R26, R8, 0x2, R2 ;  /* 0x00000002081a7825 */ /* 0x000fe400078e0202 */
[----:B------:R-:W2:Y:S04]  /*e800*/  LDL.LU R8, [R1+0x20] ;  /* 0x0000200001087983 */ /* 0x000ea80000300800 */
[----:B0-----:R0:W-:Y:S04]  /*e810*/  STL.64 [R1+0x8a8], R16 ;  /* 0x0008a81001007387 */ /* 0x0011e80000100a00 */
[----:B0-----:R-:W3:Y:S04]  /*e820*/  LDL.LU R17, [R1+0x100] ;  /* 0x0001000001117983 */ /* 0x001ee80000300800 */
[----:B------:R0:W-:Y:S04]  /*e830*/  STL [R1+0x85c], R18 ;  /* 0x00085c1201007387 */ /* 0x0001e80000100800 */
[----:B0-----:R-:W4:Y:S04]  /*e840*/  LDL R18, [R1+0x818] ;  /* 0x0008180001127983 */ /* 0x001f280000100800 */
[----:B------:R0:W-:Y:S04]  /*e850*/  STL [R1+0x850], R19 ;  /* 0x0008501301007387 */ /* 0x0001e80000100800 */
[----:B0-----:R-:W3:Y:S04]  /*e860*/  LDL.LU R19, [R1+0x814] ;  /* 0x0008140001137983 */ /* 0x001ee80000300800 */
[----:B------:R-:W3:Y:S04]  /*e870*/  LDL.LU R11, [R1+0x8c0] ;  /* 0x0008c000010b7983 */ /* 0x000ee80000300800 */
[----:B------:R-:W3:Y:S01]  /*e880*/  LDL.LU.S16 R21, [R1+0x4] ;  /* 0x0000040001157983 */ /* 0x000ee20000300600 */
[----:B------:R-:W-:Y:S01]  /*e890*/  ISETP.LT.AND P6, PT, R14, c[0x0][0x178], !P0 ;  /* 0x00005e000e007a0c */ /* 0x000fe200047c1270 */
[----:B------:R-:W-:Y:S01]  /*e8a0*/  IMAD.WIDE R28, R0, 0x2, R4 ;  /* 0x00000002001c7825 */ /* 0x000fe200078e0204 */
[----:B------:R-:W-:Y:S01]  /*e8b0*/  PRMT R16, R12, 0x7632, R16 ;  /* 0x000076320c107816 */ /* 0x000fe20000000010 */
[----:B--2---:R0:W-:Y:S01]  /*e8c0*/  @P5 STG.E.U16 [R22.64], R8 ;  /* 0x0000000816005986 */ /* 0x0041e2000c101504 */
[----:B------:R-:W-:-:S03]  /*e8d0*/  ISETP.LT.AND P5, PT, R15, c[0x0][0x178], !P0 ;  /* 0x00005e000f007a0c */ /* 0x000fc600047a1270 */
[----:B------:R1:W-:Y:S01]  /*e8e0*/  @P2 STG.E.U16 [R26.64], R12 ;  /* 0x0000000c1a002986 */ /* 0x0003e2000c101504 */
[----:B0-----:R-:W-:-:S04]  /*e8f0*/  IMAD.WIDE R22, R0, 0x2, R24 ;  /* 0x0000000200167825 */ /* 0x001fc800078e0218 */
[----:B-1----:R-:W-:Y:S01]  /*e900*/  IMAD.WIDE R26, R0, 0x2, R2 ;  /* 0x00000002001a7825 */ /* 0x002fe200078e0202 */
[----:B----4-:R-:W-:Y:S02]  /*e910*/  ISETP.LT.AND P4, PT, R18, c[0x0][0x178], !P0 ;  /* 0x00005e0012007a0c */ /* 0x010fe40004781270 */
[----:B------:R-:W-:Y:S02]  /*e920*/  ISETP.LT.AND P0, PT, R10, c[0x0][0x178], !P0 ;  /* 0x00005e000a007a0c */ /* 0x000fe40004701270 */
[----:B---3--:R-:W-:Y:S01]  /*e930*/  PRMT R11, R8, 0x7632, R11 ;  /* 0x00007632080b7816 */ /* 0x008fe2000000000b */
[----:B------:R0:W-:Y:S01]  /*e940*/  @P6 STG.E.U16 [R28.64], R21 ;  /* 0x000000151c006986 */ /* 0x0001e2000c101504 */
[C---:B------:R-:W-:Y:S02]  /*e950*/  IADD3 R8, R0.reuse, c[0x0][0x198], RZ ;  /* 0x0000660000087a10 */ /* 0x040fe40007ffe0ff */
[----:B0-----:R-:W-:Y:S01]  /*e960*/  PRMT R29, R9, 0x7632, R29 ;  /* 0x00007632091d7816 */ /* 0x001fe2000000001d */
[----:B------:R-:W-:Y:S01]  /*e970*/  IMAD.WIDE R20, R0, 0x2, R6 ;  /* 0x0000000200147825 */ /* 0x000fe200078e0206 */
[----:B------:R-:W-:Y:S01]  /*e980*/  ISETP.LT.AND P6, PT, R14, c[0x0][0x178], !P3 ;  /* 0x00005e000e007a0c */ /* 0x000fe20005fc1270 */
[----:B------:R-:W2:Y:S01]  /*e990*/  LDL.LU R9, [R1+0x8bc] ;  /* 0x0008bc0001097983 */ /* 0x000ea20000300800 */
[----:B------:R-:W-:-:S05]  /*e9a0*/  PRMT R0, R29, 0x7610, R0 ;  /* 0x000076101d007816 */ /* 0x000fca0000000000 */
[----:B------:R-:W-:Y:S01]  /*e9b0*/  @P4 STG.E.U16 [R22.64], R0 ;  /* 0x0000000016004986 */ /* 0x000fe2000c101504 */
[----:B------:R-:W-:-:S03]  /*e9c0*/  ISETP.LT.AND P4, PT, R18, c[0x0][0x178], !P3 ;  /* 0x00005e0012007a0c */ /* 0x000fc60005f81270 */
[----:B------:R0:W-:Y:S01]  /*e9d0*/  @P5 STG.E.U16 [R20.64], R11 ;  /* 0x0000000b14005986 */ /* 0x0001e2000c101504 */
[----:B------:R-:W-:Y:S02]  /*e9e0*/  ISETP.LT.AND P5, PT, R15, c[0x0][0x178], !P3 ;  /* 0x00005e000f007a0c */ /* 0x000fe40005fa1270 */
[----:B------:R-:W-:Y:S02]  /*e9f0*/  ISETP.LT.AND P3, PT, R10, c[0x0][0x178], !P3 ;  /* 0x00005e000a007a0c */ /* 0x000fe40005f61270 */
[----:B------:R-:W1:Y:S04]  /*ea00*/  S2R R10, SR_TID.X ;  /* 0x00000000000a7919 */ /* 0x000e680000002100 */
[----:B------:R1:W-:Y:S04]  /*ea10*/  @P0 STG.E.U16 [R26.64], R16 ;  /* 0x000000101a000986 */ /* 0x0003e8000c101504 */
[----:B0-----:R-:W3:Y:S01]  /*ea20*/  LDL.LU R11, [R1+0x8b8] ;  /* 0x0008b800010b7983 */ /* 0x001ee20000300800 */
[C---:B-1----:R-:W-:Y:S01]  /*ea30*/  LOP3.LUT R16, R10.reuse, 0x7f, RZ, 0xc0, !PT ;  /* 0x0000007f0a107812 */ /* 0x042fe200078ec0ff */
[----:B------:R-:W-:-:S05]  /*ea40*/  IMAD.SHL.U32 R10, R10, 0x400, RZ ;  /* 0x000004000a0a7824 */ /* 0x000fca00078e00ff */
[----:B------:R-:W-:-:S05]  /*ea50*/  LOP3.LUT R10, R10, 0x1800, RZ, 0xc0, !PT ;  /* 0x000018000a0a7812 */ /* 0x000fca00078ec0ff */
[----:B------:R-:W-:-:S05]  /*ea60*/  IMAD R10, R16, 0x10, R10 ;  /* 0x00000010100a7824 */ /* 0x000fca00078e020a */
[----:B------:R-:W-:Y:S01]  /*ea70*/  LOP3.LUT R10, R10, 0x60, RZ, 0x3c, !PT ;  /* 0x000000600a0a7812 */ /* 0x000fe200078e3cff */
[----:B------:R-:W-:Y:S04]  /*ea80*/  STL.64 [R1+0x8b0], R14 ;  /* 0x0008b00e01007387 */ /* 0x000fe80000100a00 */
[----:B------:R0:W1:Y:S04]  /*ea90*/  LDS.128 R20, [R10] ;  /* 0x000000000a147984 */ /* 0x0000680000000c00 */
[----:B0-----:R-:W3:Y:S01]  /*eaa0*/  LDL.LU R10, [R1+0x110] ;  /* 0x00011000010a7983 */ /* 0x001ee20000300800 */
[----:B------:R-:W-:-:S05]  /*eab0*/  IMAD.WIDE R28, R8, 0x2, R4 ;  /* 0x00000002081c7825 */ /* 0x000fca00078e0204 */
[----:B------:R-:W-:Y:S04]  /*eac0*/  @P6 STG.E.U16 [R28.64], R17 ;  /* 0x000000111c006986 */ /* 0x000fe8000c101504 */
[----:B---3--:R0:W-:Y:S04]  /*ead0*/  STL.64 [R1+0x898], R10 ;  /* 0x0008980a01007387 */ /* 0x0081e80000100a00 */
[----:B0-----:R-:W3:Y:S04]  /*eae0*/  LDL.LU R10, [R1+0xe0] ;  /* 0x0000e000010a7983 */ /* 0x001ee80000300800 */
[----:B------:R-:W4:Y:S01]  /*eaf0*/  LDL.LU R11, [R1+0x40] ;  /* 0x00004000010b7983 */ /* 0x000f220000300800 */
[----:B------:R-:W-:Y:S01]  /*eb00*/  ISETP.LT.AND P6, PT, R14, c[0x0][0x178], !P1 ;  /* 0x00005e000e007a0c */ /* 0x000fe20004fc1270 */
[C---:B------:R-:W-:Y:S01]  /*eb10*/  IMAD.WIDE R14, R8.reuse, 0x2, R24 ;  /* 0x00000002080e7825 */ /* 0x040fe200078e0218 */
[----:B--2---:R-:W-:Y:S01]  /*eb20*/  PRMT R9, R17, 0x7632, R9 ;  /* 0x0000763211097816 */ /* 0x004fe20000000009 */
[----:B-1----:R-:W-:Y:S02]  /*eb30*/  STL.64 [R1+0x888], R20 ;  /* 0x0008881401007387 */ /* 0x002fe40000100a00 */
[----:B------:R-:W-:-:S02]  /*eb40*/  IMAD.WIDE R16, R8, 0x2, R6 ;  /* 0x0000000208107825 */ /* 0x000fc400078e0206 */
[----:B------:R-:W-:Y:S04]  /*eb50*/  STL [R1+0x868], R22 ;  /* 0x0008681601007387 */ /* 0x000fe80000100800 */
[----:B------:R0:W-:Y:S04]  /*eb60*/  STL [R1+0x84c], R23 ;  /* 0x00084c1701007387 */ /* 0x0001e80000100800 */
[----:B0-----:R-:W2:Y:S04]  /*eb70*/  LDL.LU R23, [R1+0x81c] ;  /* 0x00081c0001177983 */ /* 0x001ea80000300800 */
[----:B---3--:R0:W-:Y:S04]  /*eb80*/  @P4 STG.E.U16 [R14.64], R10 ;  /* 0x0000000a0e004986 */ /* 0x0081e8000c101504 */
[----:B----4-:R1:W-:Y:S04]  /*eb90*/  @P5 STG.E.U16 [R16.64], R11 ;  /* 0x0000000b10005986 */ /* 0x0103e8000c101504 */
[----:B0-----:R-:W3:Y:S04]  /*eba0*/  LDL.LU.64 R14, [R1+0x8b0] ;  /* 0x0008b000010e7983 */ /* 0x001ee80000300a00 */
[----:B-1----:R-:W4:Y:S01]  /*ebb0*/  LDL.LU.64 R16, [R1+0x8a8] ;  /* 0x0008a80001107983 */ /* 0x002f220000300a00 */
[----:B------:R-:W-:-:S02]  /*ebc0*/  ISETP.LT.AND P4, PT, R18, c[0x0][0x178], !P1 ;  /* 0x00005e0012007a0c */ /* 0x000fc40004f81270 */
[C---:B------:R-:W-:Y:S01]  /*ebd0*/  IADD3 R0, R8.reuse, c[0x0][0x198], RZ ;  /* 0x0000660008007a10 */ /* 0x040fe20007ffe0ff */
[----:B------:R-:W-:Y:S01]  /*ebe0*/  IMAD.WIDE R26, R8, 0x2, R2 ;  /* 0x00000002081a7825 */ /* 0x000fe200078e0202 */
[----:B------:R-:W-:Y:S02]  /*ebf0*/  PRMT R21, R10, 0x7632, R21 ;  /* 0x000076320a157816 */ /* 0x000fe40000000015 */
[----:B------:R-:W-:Y:S01]  /*ec00*/  PRMT R20, R11, 0x7632, R20 ;  /* 0x000076320b147816 */ /* 0x000fe20000000014 */
[----:B------:R-:W-:-:S04]  /*ec10*/  IMAD.WIDE R28, R0, 0x2, R4 ;  /* 0x00000002001c7825 */ /* 0x000fc800078e0204 */
[----:B------:R-:W-:Y:S01]  /*ec20*/  IMAD.WIDE R10, R0, 0x2, R24 ;  /* 0x00000002000a7825 */ /* 0x000fe200078e0218 */
[----:B------:R-:W-:Y:S01]  /*ec30*/  IADD3 R12, R19, 0x6, RZ ;  /* 0x00000006130c7810 */ /* 0x000fe20007ffe0ff */
[----:B----4-:R-:W-:Y:S04]  /*ec40*/  @P3 STG.E.U16 [R26.64], R16 ;  /* 0x000000101a003986 */ /* 0x010fe8000c101504 */
[----:B------:R0:W-:Y:S04]  /*ec50*/  @P6 STG.E.U16 [R28.64], R9 ;  /* 0x000000091c006986 */ /* 0x0001e8000c101504 */
[----:B------:R1:W-:Y:S04]  /*ec60*/  @P4 STG.E.U16 [R10.64], R21 ;  /* 0x000000150a004986 */ /* 0x0003e8000c101504 */
[----:B0-----:R-:W4:Y:S04]  /*ec70*/  LDL.LU R9, [R1+0x8a0] ;  /* 0x0008a00001097983 */ /* 0x001f280000300800 */
[----:B-1----:R-:W4:Y:S01]  /*ec80*/  LDL.LU.64 R10, [R1+0x898] ;  /* 0x00089800010a7983 */ /* 0x002f220000300a00 */
[----:B---3--:R-:W-:-:S02]  /*ec90*/  ISETP.LT.AND P5, PT, R15, c[0x0][0x178], !P1 ;  /* 0x00005e000f007a0c */ /* 0x008fc40004fa1270 */
[----:B------:R-:W-:Y:S02]  /*eca0*/  ISETP.GE.AND P2, PT, R12, c[0x0][0x17c], PT ;  /* 0x00005f000c007a0c */ /* 0x000fe40003f46270 */
[----:B--2---:R-:W-:Y:S02]  /*ecb0*/  ISETP.LT.AND P6, PT, R23, c[0x0][0x178], !P1 ;  /* 0x00005e0017007a0c */ /* 0x004fe40004fc1270 */
[----:B------:R-:W-:Y:S01]  /*ecc0*/  ISETP.LT.AND P1, PT, R14, c[0x0][0x178], !P2 ;  /* 0x00005e000e007a0c */ /* 0x000fe20005721270 */
[C---:B------:R-:W-:Y:S01]  /*ecd0*/  IMAD.WIDE R26, R0.reuse, 0x2, R6 ;  /* 0x00000002001a7825 */ /* 0x040fe200078e0206 */
[----:B------:R-:W-:Y:S02]  /*ece0*/  IADD3 R8, R0, c[0x0][0x198], RZ ;  /* 0x0000660000087a10 */ /* 0x000fe40007ffe0ff */
[----:B------:R-:W-:Y:S01]  /*ecf0*/  PRMT R16, R16, 0x7632, R16 ;  /* 0x0000763210107816 */ /* 0x000fe20000000010 */
[----:B------:R-:W-:Y:S02]  /*ed00*/  IMAD.WIDE R28, R0, 0x2, R2 ;  /* 0x00000002001c7825 */ /* 0x000fe400078e0202 */
[----:B------:R0:W-:Y:S01]  /*ed10*/  @P5 STG.E.U16 [R26.64], R20 ;  /* 0x000000141a005986 */ /* 0x0001e2000c101504 */
[----:B------:R-:W-:-:S02]  /*ed20*/  IADD3 R0, R8, c[0x0][0x198], RZ ;  /* 0x0000660008007a10 */ /* 0x000fc40007ffe0ff */
[----:B------:R-:W-:Y:S01]  /*ed30*/  ISETP.LT.AND P4, PT, R18, c[0x0][0x178], !P2 ;  /* 0x00005e0012007a0c */ /* 0x000fe20005781270 */
[----:B------:R1:W-:Y:S01]  /*ed40*/  @P6 STG.E.U16 [R28.64], R16 ;  /* 0x000000101c006986 */ /* 0x0003e2000c101504 */
[----:B------:R-:W-:Y:S02]  /*ed50*/  ISETP.LT.AND P5, PT, R15, c[0x0][0x178], !P2 ;  /* 0x00005e000f007a0c */ /* 0x000fe400057a1270 */
[----:B------:R-:W-:Y:S01]  /*ed60*/  ISETP.LT.AND P2, PT, R23, c[0x0][0x178], !P2 ;  /* 0x00005e0017007a0c */ /* 0x000fe20005741270 */
[C---:B0-----:R-:W-:Y:S01]  /*ed70*/  IMAD.WIDE R26, R8.reuse, 0x2, R4 ;  /* 0x00000002081a7825 */ /* 0x041fe200078e0204 */
[----:B------:R0:W-:Y:S03]  /*ed80*/  STL.64 [R1+0x890], R22 ;  /* 0x0008901601007387 */ /* 0x0001e60000100a00 */
[----:B------:R-:W-:-:S04]  /*ed90*/  IMAD.WIDE R20, R8, 0x2, R6 ;  /* 0x0000000208147825 */ /* 0x000fc800078e0206 */
[----:B-1----:R-:W-:-:S04]  /*eda0*/  IMAD.WIDE R28, R8, 0x2, R2 ;  /* 0x00000002081c7825 */ /* 0x002fc800078e0202 */
[----:B0-----:R-:W-:Y:S01]  /*edb0*/  IMAD.WIDE R22, R8, 0x2, R24 ;  /* 0x0000000208167825 */ /* 0x001fe200078e0218 */
[----:B----4-:R0:W-:Y:S01]  /*edc0*/  @P1 STG.E.U16 [R26.64], R10 ;  /* 0x0000000a1a001986 */ /* 0x0101e2000c101504 */
[----:B------:R-:W-:-:S03]  /*edd0*/  PRMT R16, R10, 0x7632, R16 ;  /* 0x000076320a107816 */ /* 0x000fc60000000010 */
[----:B0-----:R-:W2:Y:S01]  /*ede0*/  LDL.LU R10, [R1+0xa4] ;  /* 0x0000a400010a7983 */ /* 0x001ea20000300800 */
[----:B------:R-:W-:-:S03]  /*edf0*/  IMAD.WIDE R26, R0, 0x2, R4 ;  /* 0x00000002001a7825 */ /* 0x000fc600078e0204 */
[----:B------:R-:W3:Y:S04]  /*ee00*/  LDL.LU R8, [R1+0x10] ;  /* 0x0000100001087983 */ /* 0x000ee80000300800 */
[----:B------:R0:W-:Y:S04]  /*ee10*/  STL.64 [R1+0x880], R4 ;  /* 0x0008800401007387 */ /* 0x0001e80000100a00 */
[----:B0-----:R-:W4:Y:S01]  /*ee20*/  LDL.LU R5, [R1+0xd0] ;  /* 0x0000d00001057983 */ /* 0x001f220000300800 */
[----:B------:R-:W-:-:S04]  /*ee30*/  IADD3 R12, R19, 0x7, RZ ;  /* 0x00000007130c7810 */ /* 0x000fc80007ffe0ff */
[----:B------:R-:W-:-:S04]  /*ee40*/  ISETP.GE.AND P0, PT, R12, c[0x0][0x17c], PT ;  /* 0x00005f000c007a0c */ /* 0x000fc80003f06270 */
[----:B------:R-:W-:Y:S01]  /*ee50*/  ISETP.LT.AND P6, PT, R14, c[0x0][0x178], !P0 ;  /* 0x00005e000e007a0c */ /* 0x000fe200047c1270 */
[----:B----4-:R0:W-:Y:S04]  /*ee60*/  @P4 STG.E.U16 [R22.64], R5 ;  /* 0x0000000516004986 */ /* 0x0101e8000c101504 */
[----:B---3--:R1:W-:Y:S04]  /*ee70*/  @P5 STG.E.U16 [R20.64], R8 ;  /* 0x0000000814005986 */ /* 0x0083e8000c101504 */
[----:B0-----:R-:W3:Y:S04]  /*ee80*/  LDL.LU.64 R22, [R1+0x890] ;  /* 0x0008900001167983 */ /* 0x001ee80000300a00 */
[----:B-1----:R-:W4:Y:S01]  /*ee90*/  LDL.LU.64 R20, [R1+0x888] ;  /* 0x0008880001147983 */ /* 0x002f220000300a00 */
[----:B------:R-:W-:-:S02]  /*eea0*/  ISETP.LT.AND P4, PT, R18, c[0x0][0x178], !P0 ;  /* 0x00005e0012007a0c */ /* 0x000fc40004781270 */
[----:B------:R-:W-:Y:S01]  /*eeb0*/  PRMT R11, R5, 0x7632, R11 ;  /* 0x00007632050b7816 */ /* 0x000fe2000000000b */
[----:B------:R-:W-:Y:S01]  /*eec0*/  IMAD.WIDE R4, R0, 0x2, R24 ;  /* 0x0000000200047825 */ /* 0x000fe200078e0218 */
[----:B------:R-:W-:Y:S02]  /*eed0*/  IADD3 R12, R19, 0x8, RZ ;  /* 0x00000008130c7810 */ /* 0x000fe40007ffe0ff */
[----:B------:R-:W-:Y:S02]  /*eee0*/  ISETP.LT.AND P5, PT, R15, c[0x0][0x178], !P0 ;  /* 0x00005e000f007a0c */ /* 0x000fe400047a1270 */
[----:B------:R-:W-:Y:S01]  /*eef0*/  ISETP.GE.AND P3, PT, R12, c[0x0][0x17c], PT ;  /* 0x00005f000c007a0c */ /* 0x000fe20003f66270 */
[----:B----4-:R-:W-:Y:S04]  /*ef00*/  @P2 STG.E.U16 [R28.64], R20 ;  /* 0x000000141c002986 */ /* 0x010fe8000c101504 */
[----:B------:R-:W-:Y:S04]  /*ef10*/  @P6 STG.E.U16 [R26.64], R16 ;  /* 0x000000101a006986 */ /* 0x000fe8000c101504 */
[----:B------:R0:W-:Y:S04]  /*ef20*/  @P4 STG.E.U16 [R4.64], R11 ;  /* 0x0000000b04004986 */ /* 0x0001e8000c101504 */
[----:B0-----:R-:W4:Y:S01]  /*ef30*/  LDL.LU.64 R4, [R1+0x880] ;  /* 0x0008800001047983 */ /* 0x001f220000300a00 */
[----:B---3--:R-:W-:-:S02]  /*ef40*/  ISETP.LT.AND P6, PT, R23, c[0x0][0x178], !P0 ;  /* 0x00005e0017007a0c */ /* 0x008fc400047c1270 */
[C---:B------:R-:W-:Y:S02]  /*ef50*/  IADD3 R12, R19.reuse, 0x9, RZ ;  /* 0x00000009130c7810 */ /* 0x040fe40007ffe0ff */
[----:B------:R-:W-:Y:S01]  /*ef60*/  ISETP.LT.AND P0, PT, R14, c[0x0][0x178], !P3 ;  /* 0x00005e000e007a0c */ /* 0x000fe20005f01270 */
[----:B------:R-:W-:Y:S01]  /*ef70*/  IMAD.WIDE R26, R0, 0x2, R6 ;  /* 0x00000002001a7825 */ /* 0x000fe200078e0206 */
[----:B------:R-:W-:Y:S02]  /*ef80*/  PRMT R16, R8, 0x7632, R16 ;  /* 0x0000763208107816 */ /* 0x000fe40000000010 */
[----:B------:R-:W-:Y:S02]  /*ef90*/  IADD3 R8, R0, c[0x0][0x198], RZ ;  /* 0x0000660000087a10 */ /* 0x000fe40007ffe0ff */
[----:B------:R-:W-:Y:S02]  /*efa0*/  ISETP.GE.AND P1, PT, R12, c[0x0][0x17c], PT ;  /* 0x00005f000c007a0c */ /* 0x000fe40003f26270 */
[----:B------:R-:W-:Y:S01]  /*efb0*/  IADD3 R12, R19, 0xa, RZ ;  /* 0x0000000a130c7810 */ /* 0x000fe20007ffe0ff */
[----:B------:R-:W-:Y:S01]  /*efc0*/  IMAD.WIDE R28, R0, 0x2, R2 ;  /* 0x00000002001c7825 */ /* 0x000fe200078e0202 */
[----:B------:R-:W-:Y:S01]  /*efd0*/  PRMT R20, R20, 0x7632, R20 ;  /* 0x0000763214147816 */ /* 0x000fe20000000014 */
[----:B------:R2:W-:Y:S01]  /*efe0*/  @P5 STG.E.U16 [R26.64], R16 ;  /* 0x000000101a005986 */ /* 0x0005e2000c101504 */
[----:B------:R-:W-:-:S02]  /*eff0*/  ISETP.GE.AND P2, PT, R12, c[0x0][0x17c], PT ;  /* 0x00005f000c007a0c */ /* 0x000fc40003f46270 */
[----:B------:R-:W-:Y:S01]  /*f000*/  IADD3 R12, R19, 0xb, RZ ;  /* 0x0000000b130c7810 */ /* 0x000fe20007ffe0ff */
[----:B------:R-:W-:Y:S01]  /*f010*/  @P6 STG.E.U16 [R28.64], R20 ;  /* 0x000000141c006986 */ /* 0x000fe2000c101504 */
[----:B------:R-:W-:Y:S02]  /*f020*/  ISETP.LT.AND P4, PT, R18, c[0x0][0x178], !P3 ;  /* 0x00005e0012007a0c */ /* 0x000fe40005f81270 */
[----:B------:R-:W-:Y:S01]  /*f030*/  ISETP.LT.AND P5, PT, R15, c[0x0][0x178], !P3 ;  /* 0x00005e000f007a0c */ /* 0x000fe20005fa1270 */
[----:B------:R0:W-:Y:S01]  /*f040*/  STL.64 [R1+0x870], R20 ;  /* 0x0008701401007387 */ /* 0x0001e20000100a00 */
[----:B------:R-:W-:Y:S02]  /*f050*/  ISETP.LT.AND P3, PT, R23, c[0x0][0x178], !P3 ;  /* 0x00005e0017007a0c */ /* 0x000fe40005f61270 */
[----:B------:R-:W-:Y:S01]  /*f060*/  IADD3 R0, R8, c[0x0][0x198], RZ ;  /* 0x0000660008007a10 */ /* 0x000fe20007ffe0ff */
[----:B------:R1:W-:Y:S01]  /*f070*/  STL.64 [R1+0x878], R22 ;  /* 0x0008781601007387 */ /* 0x0003e20000100a00 */
[----:B--2---:R-:W-:Y:S01]  /*f080*/  PRMT R16, R10, 0x7632, R16 ;  /* 0x000076320a107816 */ /* 0x004fe20000000010 */
[----:B0-----:R-:W-:-:S04]  /*f090*/  IMAD.WIDE R20, R8, 0x2, R6 ;  /* 0x0000000208147825 */ /* 0x001fc800078e0206 */
[----:B-1----:R-:W-:-:S04]  /*f0a0*/  IMAD.WIDE R22, R8, 0x2, R24 ;  /* 0x0000000208167825 */ /* 0x002fc800078e0218 */
[----:B----4-:R-:W-:-:S05]  /*f0b0*/  IMAD.WIDE R26, R8, 0x2, R4 ;  /* 0x00000002081a7825 */ /* 0x010fca00078e0204 */
[----:B------:R0:W-:Y:S01]  /*f0c0*/  @P0 STG.E.U16 [R26.64], R10 ;  /* 0x0000000a1a000986 */ /* 0x0001e2000c101504 */
[----:B------:R-:W-:-:S03]  /*f0d0*/  ISETP.GE.AND P0, PT, R12, c[0x0][0x17c], PT ;  /* 0x00005f000c007a0c */ /* 0x000fc60003f06270 */
[----:B0-----:R-:W2:Y:S01]  /*f0e0*/  LDL.LU R10, [R1+0xc4] ;  /* 0x0000c400010a7983 */ /* 0x001ea20000300800 */
[----:B------:R-:W-:-:S03]  /*f0f0*/  IMAD.WIDE R26, R8, 0x2, R2 ;  /* 0x00000002081a7825 */ /* 0x000fc600078e0202 */
[----:B------:R-:W3:Y:S04]  /*f100*/  LDL.LU R8, [R1+0x34] ;  /* 0x0000340001087983 */ /* 0x000ee80000300800 */
[----:B------:R-:W4:Y:S01]  /*f110*/  LDL.LU R12, [R1+0x64] ;  /* 0x00006400010c7983 */ /* 0x000f220000300800 */
[----:B------:R-:W-:Y:S01]  /*f120*/  ISETP.LT.AND P6, PT, R14, c[0x0][0x178], !P1 ;  /* 0x00005e000e007a0c */ /* 0x000fe20004fc1270 */
[----:B------:R-:W-:Y:S02]  /*f130*/  IMAD.WIDE R28, R0, 0x2, R4 ;  /* 0x00000002001c7825 */ /* 0x000fe400078e0204 */
[----:B----4-:R0:W-:Y:S04]  /*f140*/  @P4 STG.E.U16 [R22.64], R12 ;  /* 0x0000000c16004986 */ /* 0x0101e8000c101504 */
[----:B---3--:R1:W-:Y:S04]  /*f150*/  @P5 STG.E.U16 [R20.64], R8 ;  /* 0x0000000814005986 */ /* 0x0083e8000c101504 */
[----:B0-----:R-:W3:Y:S04]  /*f160*/  LDL.LU.64 R22, [R1+0x878] ;  /* 0x0008780001167983 */ /* 0x001ee80000300a00 */
[----:B-1----:R-:W4:Y:S01]  /*f170*/  LDL.LU.64 R20, [R1+0x870] ;  /* 0x0008700001147983 */ /* 0x002f220000300a00 */
[----:B------:R-:W-:-:S02]  /*f180*/  ISETP.LT.AND P4, PT, R18, c[0x0][0x178], !P1 ;  /* 0x00005e0012007a0c */ /* 0x000fc40004f81270 */
[----:B------:R-:W-:Y:S01]  /*f190*/  ISETP.LT.AND P5, PT, R15, c[0x0][0x178], !P1 ;  /* 0x00005e000f007a0c */ /* 0x000fe20004fa1270 */
[----:B------:R0:W-:Y:S04]  /*f1a0*/  @P3 STG.E.U16 [R26.64], R9 ;  /* 0x000000091a003986 */ /* 0x0001e8000c101504 */
[----:B------:R1:W-:Y:S04]  /*f1b0*/  @P6 STG.E.U16 [R28.64], R16 ;  /* 0x000000101c006986 */ /* 0x0003e8000c101504 */
[----:B------:R-:W2:Y:S01]  /*f1c0*/  LDL.LU R11, [R1+0x24] ;  /* 0x00002400010b7983 */ /* 0x000ea20000300800 */
[----:B0-----:R-:W-:-:S04]  /*f1d0*/  IMAD.WIDE R26, R0, 0x2, R6 ;  /* 0x00000002001a7825 */ /* 0x001fc800078e0206 */
[----:B-1----:R-:W-:Y:S01]  /*f1e0*/  IMAD.WIDE R28, R0, 0x2, R24 ;  /* 0x00000002001c7825 */ /* 0x002fe200078e0218 */
[----:B------:R-:W-:Y:S02]  /*f1f0*/  PRMT R16, R9, 0x7632, R16 ;  /* 0x0000763209107816 */ /* 0x000fe40000000010 */
[----:B---3--:R-:W-:Y:S02]  /*f200*/  ISETP.LT.AND P6, PT, R23, c[0x0][0x178], !P1 ;  /* 0x00005e0017007a0c */ /* 0x008fe40004fc1270 */
[----:B------:R-:W-:Y:S02]  /*f210*/  PRMT R22, R12, 0x7632, R22 ;  /* 0x000076320c167816 */ /* 0x000fe40000000016 */
[----:B------:R-:W-:Y:S02]  /*f220*/  ISETP.LT.AND P1, PT, R14, c[0x0][0x178], !P2 ;  /* 0x00005e000e007a0c */ /* 0x000fe40005721270 */
[----:B----4-:R-:W-:Y:S01]  /*f230*/  PRMT R20, R8, 0x7632, R20 ;  /* 0x0000763208147816 */ /* 0x010fe20000000014 */
[C---:B------:R-:W-:Y:S01]  /*f240*/  IMAD.WIDE R8, R0.reuse, 0x2, R2 ;  /* 0x0000000200087825 */ /* 0x040fe200078e0202 */
[----:B------:R-:W-:Y:S01]  /*f250*/  IADD3 R0, R0, c[0x0][0x198], RZ ;  /* 0x0000660000007a10 */ /* 0x000fe20007ffe0ff */
[----:B------:R-:W-:Y:S01]  /*f260*/  @P4 STG.E.U16 [R28.64], R22 ;  /* 0x000000161c004986 */ /* 0x000fe2000c101504 */
[----:B------:R-:W-:-:S03]  /*f270*/  IADD3 R12, R19, 0xc, RZ ;  /* 0x0000000c130c7810 */ /* 0x000fc60007ffe0ff */
[----:B------:R-:W-:Y:S04]  /*f280*/  @P5 STG.E.U16 [R26.64], R20 ;  /* 0x000000141a005986 */ /* 0x000fe8000c101504 */
[----:B------:R0:W-:Y:S01]  /*f290*/  @P6 STG.E.U16 [R8.64], R16 ;  /* 0x0000001008006986 */ /* 0x0001e2000c101504 */
[----:B------:R-:W-:Y:S02]  /*f2a0*/  ISETP.LT.AND P4, PT, R18, c[0x0][0x178], !P2 ;  /* 0x00005e0012007a0c */ /* 0x000fe40005781270 */
[----:B------:R-:W-:Y:S01]  /*f2b0*/  ISETP.LT.AND P5, PT, R15, c[0x0][0x178], !P2 ;  /* 0x00005e000f007a0c */ /* 0x000fe200057a1270 */
[----:B------:R1:W-:Y:S01]  /*f2c0*/  STL [R1+0x86c], R23 ;  /* 0x00086c1701007387 */ /* 0x0003e20000100800 */
[----:B------:R-:W-:Y:S02]  /*f2d0*/  ISETP.GE.AND P3, PT, R12, c[0x0][0x17c], PT ;  /* 0x00005f000c007a0c */ /* 0x000fe40003f66270 */
[----:B------:R-:W-:Y:S01]  /*f2e0*/  ISETP.LT.AND P2, PT, R23, c[0x0][0x178], !P2 ;  /* 0x00005e0017007a0c */ /* 0x000fe20005741270 */
[----:B0-----:R-:W-:Y:S01]  /*f2f0*/  IMAD.WIDE R8, R0, 0x2, R4 ;  /* 0x0000000200087825 */ /* 0x001fe200078e0204 */
[----:B--2---:R-:W-:-:S02]  /*f300*/  PRMT R20, R10, 0x7632, R20 ;  /* 0x000076320a147816 */ /* 0x004fc40000000014 */
[C---:B------:R-:W-:Y:S01]  /*f310*/  IADD3 R12, R0.reuse, c[0x0][0x198], RZ ;  /* 0x00006600000c7a10 */ /* 0x040fe20007ffe0ff */
[C---:B-1----:R-:W-:Y:S01]  /*f320*/  IMAD.WIDE R22, R0.reuse, 0x2, R24 ;  /* 0x0000000200167825 */ /* 0x042fe200078e0218 */
[----:B------:R0:W-:Y:S03]  /*f330*/  @P1 STG.E.U16 [R8.64], R10 ;  /* 0x0000000a08001986 */ /* 0x0001e6000c101504 */
[C---:B------:R-:W-:Y:S01]  /*f340*/  IMAD.WIDE R26, R0.reuse, 0x2, R2 ;  /* 0x00000002001a7825 */ /* 0x040fe200078e0202 */
[----:B0-----:R-:W2:Y:S03]  /*f350*/  LDL.LU R10, [R1+0x104] ;  /* 0x00010400010a7983 */ /* 0x001ea60000300800 */
[----:B------:R-:W-:Y:S02]  /*f360*/  IMAD.WIDE R8, R0, 0x2, R6 ;  /* 0x0000000200087825 */ /* 0x000fe400078e0206 */
[----:B------:R-:W3:Y:S01]  /*f370*/  LDL.LU R0, [R1+0x54] ;  /* 0x0000540001007983 */ /* 0x000ee20000300800 */
[----:B------:R-:W-:Y:S01]  /*f380*/  ISETP.LT.AND P6, PT, R14, c[0x0][0x178], !P0 ;  /* 0x00005e000e007a0c */ /* 0x000fe200047c1270 */
[----:B------:R-:W-:-:S02]  /*f390*/  IMAD.WIDE R28, R12, 0x2, R4 ;  /* 0x000000020c1c7825 */ /* 0x000fc400078e0204 */
[----:B---3--:R0:W-:Y:S04]  /*f3a0*/  @P4 STG.E.U16 [R22.64], R0 ;  /* 0x0000000016004986 */ /* 0x0081e8000c101504 */
[----:B0-----:R-:W3:Y:S01]  /*f3b0*/  LDL.LU R23, [R1+0x86c] ;  /* 0x00086c0001177983 */ /* 0x001ee20000300800 */
[----:B------:R-:W-:-:S03]  /*f3c0*/  ISETP.LT.AND P4, PT, R18, c[0x0][0x178], !P0 ;  /* 0x00005e0012007a0c */ /* 0x000fc60004781270 */
[----:B------:R0:W-:Y:S01]  /*f3d0*/  @P5 STG.E.U16 [R8.64], R11 ;  /* 0x0000000b08005986 */ /* 0x0001e2000c101504 */
[----:B------:R-:W-:-:S03]  /*f3e0*/  ISETP.LT.AND P5, PT, R15, c[0x0][0x178], !P0 ;  /* 0x00005e000f007a0c */ /* 0x000fc600047a1270 */
[----:B------:R1:W-:Y:S01]  /*f3f0*/  @P2 STG.E.U16 [R26.64], R13 ;  /* 0x0000000d1a002986 */ /* 0x0003e2000c101504 */
[----:B------:R-:W-:-:S03]  /*f400*/  IADD3 R16, R19, 0xd, RZ ;  /* 0x0000000d13107810 */ /* 0x000fc60007ffe0ff */
[----:B------:R4:W-:Y:S01]  /*f410*/  @P6 STG.E.U16 [R28.64], R20 ;  /* 0x000000141c006986 */ /* 0x0009e2000c101504 */
[----:B------:R-:W-:Y:S02]  /*f420*/  ISETP.GE.AND P1, PT, R16, c[0x0][0x17c], PT ;  /* 0x00005f0010007a0c */ /* 0x000fe40003f26270 */
[----:B------:R-:W-:Y:S01]  /*f430*/  PRMT R16, R11, 0x7632, R16 ;  /* 0x000076320b107816 */ /* 0x000fe20000000010 */
[C---:B0-----:R-:W-:Y:S01]  /*f440*/  IMAD.WIDE R8, R12.reuse, 0x2, R2 ;  /* 0x000000020c087825 */ /* 0x041fe200078e0202 */
[----:B------:R-:W3:Y:S03]  /*f450*/  LDL.LU R22, [R1+0xe4] ;  /* 0x0000e40001167983 */ /* 0x000ee60000300800 */
[----:B-1----:R-:W-:Y:S01]  /*f460*/  IMAD.WIDE R26, R12, 0x2, R6 ;  /* 0x000000020c1a7825 */ /* 0x002fe200078e0206 */
[----:B------:R-:W-:Y:S01]  /*f470*/  PRMT R13, R13, 0x7632, R13 ;  /* 0x000076320d0d7816 */ /* 0x000fe2000000000d */
[----:B------:R-:W3:Y:S01]  /*f480*/  LDL.LU R11, [R1+0x114] ;  /* 0x00011400010b7983 */ /* 0x000ee20000300800 */
[----:B----4-:R-:W-:Y:S01]  /*f490*/  PRMT R20, R0, 0x7632, R20 ;  /* 0x0000763200147816 */ /* 0x010fe20000000014 */
[C---:B------:R-:W-:Y:S01]  /*f4a0*/  IMAD.WIDE R28, R12.reuse, 0x2, R24 ;  /* 0x000000020c1c7825 */ /* 0x040fe200078e0218 */
[----:B------:R-:W-:-:S04]  /*f4b0*/  IADD3 R12, R12, c[0x0][0x198], RZ ;  /* 0x000066000c0c7a10 */ /* 0x000fc80007ffe0ff */
[----:B------:R2:W-:Y:S04]  /*f4c0*/  @P4 STG.E.U16 [R28.64], R20 ;  /* 0x000000141c004986 */ /* 0x0005e8000c101504 */
[----:B------:R0:W-:Y:S01]  /*f4d0*/  @P5 STG.E.U16 [R26.64], R16 ;  /* 0x000000101a005986 */ /* 0x0001e2000c101504 */
[----:B--2---:R-:W-:Y:S02]  /*f4e0*/  PRMT R20, R10, 0x7632, R20 ;  /* 0x000076320a147816 */ /* 0x004fe40000000014 */
[----:B0-----:R-:W-:Y:S02]  /*f4f0*/  IADD3 R16, R19, 0xf, RZ ;  /* 0x0000000f13107810 */ /* 0x001fe40007ffe0ff */
[----:B---3--:R-:W-:Y:S02]  /*f500*/  ISETP.LT.AND P6, PT, R23, c[0x0][0x178], !P0 ;  /* 0x00005e0017007a0c */ /* 0x008fe400047c1270 */
[----:B------:R-:W-:-:S11]  /*f510*/  ISETP.LT.AND P0, PT, R14, c[0x0][0x178], !P3 ;  /* 0x00005e000e007a0c */ /* 0x000fd60005f01270 */
[----:B------:R0:W-:Y:S02]  /*f520*/  @P6 STG.E.U16 [R8.64], R13 ;  /* 0x0000000d08006986 */ /* 0x0001e4000c101504 */
[----:B0-----:R-:W-:-:S05]  /*f530*/  IMAD.WIDE R8, R12, 0x2, R4 ;  /* 0x000000020c087825 */ /* 0x001fca00078e0204 */
[----:B------:R0:W-:Y:S01]  /*f540*/  @P0 STG.E.U16 [R8.64], R10 ;  /* 0x0000000a08000986 */ /* 0x0001e2000c101504 */
[----:B------:R-:W-:-:S03]  /*f550*/  ISETP.GE.AND P0, PT, R16, c[0x0][0x17c], PT ;  /* 0x00005f0010007a0c */ /* 0x000fc60003f06270 */
[----:B0-----:R-:W2:Y:S04]  /*f560*/  LDL.LU R10, [R1+0xd4] ;  /* 0x0000d400010a7983 */ /* 0x001ea80000300800 */
[----:B------:R-:W3:Y:S01]  /*f570*/  LDL.LU R16, [R1+0x44] ;  /* 0x0000440001107983 */ /* 0x000ee20000300800 */
[----:B------:R-:W-:Y:S02]  /*f580*/  ISETP.LT.AND P4, PT, R18, c[0x0][0x178], !P3 ;  /* 0x00005e0012007a0c */ /* 0x000fe40005f81270 */
[----:B------:R-:W-:Y:S02]  /*f590*/  IADD3 R0, R19, 0xe, RZ ;  /* 0x0000000e13007810 */ /* 0x000fe40007ffe0ff */
[----:B------:R-:W-:Y:S02]  /*f5a0*/  ISETP.LT.AND P5, PT, R15, c[0x0][0x178], !P3 ;  /* 0x00005e000f007a0c */ /* 0x000fe40005fa1270 */
[----:B------:R-:W-:-:S02]  /*f5b0*/  ISETP.LT.AND P3, PT, R23, c[0x0][0x178], !P3 ;  /* 0x00005e0017007a0c */ /* 0x000fc40005f61270 */
[----:B------:R-:W-:Y:S01]  /*f5c0*/  ISETP.LT.AND P6, PT, R14, c[0x0][0x178], !P1 ;  /* 0x00005e000e007a0c */ /* 0x000fe20004fc1270 */
[----:B------:R-:W-:Y:S01]  /*f5d0*/  IMAD.WIDE R26, R12, 0x2, R24 ;  /* 0x000000020c1a7825 */ /* 0x000fe200078e0218 */
[----:B------:R-:W-:Y:S02]  /*f5e0*/  ISETP.GE.AND P2, PT, R0, c[0x0][0x17c], PT ;  /* 0x00005f0000007a0c */ /* 0x000fe40003f46270 */
[C---:B------:R-:W-:Y:S01]  /*f5f0*/  IADD3 R0, R12.reuse, c[0x0][0x198], RZ ;  /* 0x000066000c007a10 */ /* 0x040fe20007ffe0ff */
[----:B------:R-:W-:Y:S01]  /*f600*/  IMAD.WIDE R8, R12, 0x2, R6 ;  /* 0x000000020c087825 */ /* 0x000fe200078e0206 */
[----:B------:R0:W-:Y:S01]  /*f610*/  @P4 STG.E.U16 [R26.64], R22 ;  /* 0x000000161a004986 */ /* 0x0001e2000c101504 */
[----:B------:R-:W-:Y:S02]  /*f620*/  ISETP.LT.AND P4, PT, R18, c[0x0][0x178], !P1 ;  /* 0x00005e0012007a0c */ /* 0x000fe40004f81270 */
[----:B------:R-:W-:-:S04]  /*f630*/  IMAD.WIDE R12, R12, 0x2, R2 ;  /* 0x000000020c0c7825 */ /* 0x000fc800078e0202 */
[----:B------:R-:W-:-:S04]  /*f640*/  IMAD.WIDE R28, R0, 0x2, R4 ;  /* 0x00000002001c7825 */ /* 0x000fc800078e0204 */
[----:B0-----:R-:W-:Y:S01]  /*f650*/  IMAD.WIDE R26, R0, 0x2, R2 ;  /* 0x00000002001a7825 */ /* 0x001fe200078e0202 */
[----:B---3--:R0:W-:Y:S01]  /*f660*/  @P5 STG.E.U16 [R8.64], R16 ;  /* 0x0000001008005986 */ /* 0x0081e2000c101504 */
[----:B------:R-:W-:-:S03]  /*f670*/  ISETP.LT.AND P5, PT, R15, c[0x0][0x178], !P1 ;  /* 0x00005e000f007a0c */ /* 0x000fc60004fa1270 */
[----:B------:R1:W-:Y:S04]  /*f680*/  @P3 STG.E.U16 [R12.64], R17 ;  /* 0x000000110c003986 */ /* 0x0003e8000c101504 */
[----:B------:R3:W-:Y:S01]  /*f690*/  @P6 STG.E.U16 [R28.64], R20 ;  /* 0x000000141c006986 */ /* 0x0007e2000c101504 */
[----:B------:R-:W-:Y:S01]  /*f6a0*/  ISETP.LT.AND P6, PT, R23, c[0x0][0x178], !P1 ;  /* 0x00005e0017007a0c */ /* 0x000fe20004fc1270 */
[----:B0-----:R-:W-:Y:S01]  /*f6b0*/  IMAD.WIDE R8, R0, 0x2, R24 ;  /* 0x0000000200087825 */ /* 0x001fe200078e0218 */
[----:B------:R-:W-:-:S03]  /*f6c0*/  ISETP.LT.AND P1, PT, R14, c[0x0][0x178], !P2 ;  /* 0x00005e000e007a0c */ /* 0x000fc60005721270 */
[----:B-1----:R-:W-:Y:S01]  /*f6d0*/  IMAD.WIDE R12, R0, 0x2, R6 ;  /* 0x00000002000c7825 */ /* 0x002fe200078e0206 */
[----:B---3--:R-:W-:Y:S02]  /*f6e0*/  PRMT R29, R22, 0x7632, R29 ;  /* 0x00007632161d7816 */ /* 0x008fe4000000001d */
[----:B------:R-:W3:Y:S01]  /*f6f0*/  LDL.LU R22, [R1+0x868] ;  /* 0x0008680001167983 */ /* 0x000ee20000300800 */
[----:B------:R-:W-:Y:S02]  /*f700*/  PRMT R28, R16, 0x7632, R28 ;  /* 0x00007632101c7816 */ /* 0x000fe4000000001c */
[----:B------:R-:W-:Y:S01]  /*f710*/  PRMT R20, R17, 0x7632, R20 ;  /* 0x0000763211147816 */ /* 0x000fe20000000014 */
[----:B------:R-:W4:Y:S01]  /*f720*/  LDL.LU R14, [R1+0x864] ;  /* 0x00086400010e7983 */ /* 0x000f220000300800 */
[----:B------:R-:W-:-:S03]  /*f730*/  IADD3 R16, R0, c[0x0][0x198], RZ ;  /* 0x0000660000107a10 */ /* 0x000fc60007ffe0ff */
[----:B------:R0:W-:Y:S04]  /*f740*/  @P4 STG.E.U16 [R8.64], R29 ;  /* 0x0000001d08004986 */ /* 0x0001e8000c101504 */
[----:B------:R1:W-:Y:S04]  /*f750*/  @P5 STG.E.U16 [R12.64], R28 ;  /* 0x0000001c0c005986 */ /* 0x0003e8000c101504 */
[----:B------:R2:W-:Y:S04]  /*f760*/  @P6 STG.E.U16 [R26.64], R20 ;  /* 0x000000141a006986 */ /* 0x0005e8000c101504 */
[----:B0-----:R-:W3:Y:S01]  /*f770*/  LDL.LU R29, [R1+0x810] ;  /* 0x00081000011d7983 */ /* 0x001ee20000300800 */
[----:B------:R-:W-:Y:S01]  /*f780*/  IMAD.WIDE R8, R16, 0x2, R4 ;  /* 0x0000000210087825 */ /* 0x000fe200078e0204 */
[----:B-1----:R-:W-:-:S02]  /*f790*/  PRMT R28, R11, 0x7632, R28 ;  /* 0x000076320b1c7816 */ /* 0x002fc4000000001c */
[----:B--2---:R-:W-:Y:S02]  /*f7a0*/  IADD3 R20, R19, 0x11, RZ ;  /* 0x0000001113147810 */ /* 0x004fe40007ffe0ff */
[----:B------:R0:W-:Y:S02]  /*f7b0*/  @P1 STG.E.U16 [R8.64], R11 ;  /* 0x0000000b08001986 */ /* 0x0001e4000c101504 */
[----:B------:R-:W-:Y:S02]  /*f7c0*/  ISETP.GE.AND P1, PT, R20, c[0x0][0x17c], PT ;  /* 0x00005f0014007a0c */ /* 0x000fe40003f26270 */
[----:B0-----:R-:W2:Y:S04]  /*f7d0*/  LDL.LU R11, [R1+0xa8] ;  /* 0x0000a800010b7983 */ /* 0x001ea80000300800 */
[----:B------:R-:W2:Y:S01]  /*f7e0*/  LDL.LU R20, [R1+0x14] ;  /* 0x0000140001147983 */ /* 0x000ea20000300800 */
[----:B------:R-:W-:-:S02]  /*f7f0*/  ISETP.LT.AND P4, PT, R18, c[0x0][0x178], !P2 ;  /* 0x00005e0012007a0c */ /* 0x000fc40005781270 */
[----:B------:R-:W-:Y:S02]  /*f800*/  ISETP.LT.AND P5, PT, R15, c[0x0][0x178], !P2 ;  /* 0x00005e000f007a0c */ /* 0x000fe400057a1270 */
[----:B------:R-:W-:Y:S01]  /*f810*/  ISETP.LT.AND P2, PT, R23, c[0x0][0x178], !P2 ;  /* 0x00005e0017007a0c */ /* 0x000fe20005741270 */
[C---:B------:R-:W-:Y:S01]  /*f820*/  IMAD.WIDE R8, R16.reuse, 0x2, R24 ;  /* 0x0000000210087825 */ /* 0x040fe200078e0218 */
[----:B------:R-:W-:Y:S02]  /*f830*/  IADD3 R17, R19, 0x10, RZ ;  /* 0x0000001013117810 */ /* 0x000fe40007ffe0ff */
[C---:B------:R-:W-:Y:S01]  /*f840*/  IADD3 R0, R16.reuse, c[0x0][0x198], RZ ;  /* 0x0000660010007a10 */ /* 0x040fe20007ffe0ff */
[----:B------:R-:W-:Y:S01]  /*f850*/  IMAD.WIDE R12, R16, 0x2, R6 ;  /* 0x00000002100c7825 */ /* 0x000fe200078e0206 */
[----:B------:R-:W-:-:S03]  /*f860*/  ISETP.GE.AND P3, PT, R17, c[0x0][0x17c], PT ;  /* 0x00005f0011007a0c */ /* 0x000fc60003f66270 */
[----:B------:R-:W-:Y:S01]  /*f870*/  IMAD.WIDE R16, R16, 0x2, R2 ;  /* 0x0000000210107825 */ /* 0x000fe200078e0202 */
[----:B------:R0:W-:Y:S01]  /*f880*/  @P4 STG.E.U16 [R8.64], R10 ;  /* 0x0000000a08004986 */ /* 0x0001e2000c101504 */
[----:B------:R-:W-:Y:S02]  /*f890*/  ISETP.LT.AND P4, PT, R18, c[0x0][0x178], !P0 ;  /* 0x00005e0012007a0c */ /* 0x000fe40004781270 */
[----:B------:R-:W-:-:S04]  /*f8a0*/  IMAD.WIDE R26, R0, 0x2, R4 ;  /* 0x00000002001a7825 */ /* 0x000fc800078e0204 */
[----:B0-----:R-:W-:Y:S01]  /*f8b0*/  IMAD.WIDE R8, R0, 0x2, R24 ;  /* 0x0000000200087825 */ /* 0x001fe200078e0218 */
[----:B---3--:R-:W-:Y:S01]  /*f8c0*/  ISETP.LT.AND P6, PT, R29, c[0x0][0x178], !P0 ;  /* 0x00005e001d007a0c */ /* 0x008fe200047c1270 */
[----:B--2---:R0:W-:Y:S01]  /*f8d0*/  @P5 STG.E.U16 [R12.64], R20 ;  /* 0x000000140c005986 */ /* 0x0041e2000c101504 */
[----:B------:R-:W-:-:S03]  /*f8e0*/  ISETP.LT.AND P5, PT, R15, c[0x0][0x178], !P0 ;  /* 0x00005e000f007a0c */ /* 0x000fc600047a1270 */
[----:B------:R1:W-:Y:S01]  /*f8f0*/  @P2 STG.E.U16 [R16.64], R21 ;  /* 0x0000001510002986 */ /* 0x0003e2000c101504 */
[----:B------:R-:W-:-:S07]  /*f900*/  ISETP.LT.AND P2, PT, R29, c[0x0][0x178], !P3 ;  /* 0x00005e001d007a0c */ /* 0x000fce0005f41270 */
[----:B------:R2:W-:Y:S01]  /*f910*/  @P6 STG.E.U16 [R26.64], R28 ;  /* 0x0000001c1a006986 */ /* 0x0005e2000c101504 */
[----:B------:R-:W-:Y:S01]  /*f920*/  ISETP.LT.AND P6, PT, R23, c[0x0][0x178], !P0 ;  /* 0x00005e0017007a0c */ /* 0x000fe200047c1270 */
[C---:B0-----:R-:W-:Y:S01]  /*f930*/  IMAD.WIDE R12, R0.reuse, 0x2, R6 ;  /* 0x00000002000c7825 */ /* 0x041fe200078e0206 */
[----:B-1----:R-:W-:Y:S02]  /*f940*/  IADD3 R16, R0, c[0x0][0x198], RZ ;  /* 0x0000660000107a10 */ /* 0x002fe40007ffe0ff */
[----:B--2---:R-:W-:Y:S02]  /*f950*/  PRMT R28, R10, 0x7632, R28 ;  /* 0x000076320a1c7816 */ /* 0x004fe4000000001c */
[----:B------:R-:W-:Y:S01]  /*f960*/  IADD3 R27, R19, 0x12, RZ ;  /* 0x00000012131b7810 */ /* 0x000fe20007ffe0ff */
[----:B------:R-:W2:Y:S01]  /*f970*/  LDL.LU R10, [R1+0x860] ;  /* 0x00086000010a7983 */ /* 0x000ea20000300800 */
[----:B------:R-:W-:Y:S02]  /*f980*/  PRMT R17, R20, 0x7632, R17 ;  /* 0x0000763214117816 */ /* 0x000fe40000000011 */
[----:B------:R-:W-:Y:S01]  /*f990*/  PRMT R26, R21, 0x7632, R26 ;  /* 0x00007632151a7816 */ /* 0x000fe2000000001a */
[----:B------:R-:W-:Y:S01]  /*f9a0*/  IMAD.WIDE R20, R0, 0x2, R2 ;  /* 0x0000000200147825 */ /* 0x000fe200078e0202 */
[----:B------:R0:W-:Y:S01]  /*f9b0*/  @P4 STG.E.U16 [R8.64], R28 ;  /* 0x0000001c08004986 */ /* 0x0001e2000c101504 */
[----:B------:R-:W-:-:S02]  /*f9c0*/  ISETP.GE.AND P0, PT, R27, c[0x0][0x17c], PT ;  /* 0x00005f001b007a0c */ /* 0x000fc40003f06270 */
[----:B------:R-:W-:Y:S01]  /*f9d0*/  IADD3 R27, R19, 0x13, RZ ;  /* 0x00000013131b7810 */ /* 0x000fe20007ffe0ff */
[----:B------:R-:W-:Y:S01]  /*f9e0*/  @P5 STG.E.U16 [R12.64], R17 ;  /* 0x000000110c005986 */ /* 0x000fe2000c101504 */
[----:B------:R-:W-:-:S03]  /*f9f0*/  PRMT R0, R11, 0x7632, R0 ;  /* 0x000076320b007816 */ /* 0x000fc60000000000 */
[----:B------:R-:W-:Y:S01]  /*fa00*/  @P6 STG.E.U16 [R20.64], R26 ;  /* 0x0000001a14006986 */ /* 0x000fe2000c101504 */
[----:B0-----:R-:W-:-:S03]  /*fa10*/  IMAD.WIDE R8, R16, 0x2, R4 ;  /* 0x0000000210087825 */ /* 0x001fc600078e0204 */
[----:B------:R-:W3:Y:S04]  /*fa20*/  LDL.LU R28, [R1+0x38] ;  /* 0x00003800011c7983 */ /* 0x000ee80000300800 */
[----:B------:R0:W-:Y:S01]  /*fa30*/  @P2 STG.E.U16 [R8.64], R11 ;  /* 0x0000000b08002986 */ /* 0x0001e2000c101504 */
[----:B------:R-:W-:-:S03]  /*fa40*/  ISETP.GE.AND P2, PT, R27, c[0x0][0x17c], PT ;  /* 0x00005f001b007a0c */ /* 0x000fc60003f46270 */
[----:B0-----:R-:W2:Y:S04]  /*fa50*/  LDL.LU R11, [R1+0xc8] ;  /* 0x0000c800010b7983 */ /* 0x001ea80000300800 */
[----:B------:R-:W2:Y:S01]  /*fa60*/  LDL.LU R27, [R1+0x68] ;  /* 0x00006800011b7983 */ /* 0x000ea20000300800 */
[----:B------:R-:W-:Y:S02]  /*fa70*/  ISETP.LT.AND P4, PT, R18, c[0x0][0x178], !P3 ;  /* 0x00005e0012007a0c */ /* 0x000fe40005f81270 */
[----:B------:R-:W-:Y:S02]  /*fa80*/  ISETP.LT.AND P5, PT, R15, c[0x0][0x178], !P3 ;  /* 0x00005e000f007a0c */ /* 0x000fe40005fa1270 */
[----:B------:R-:W-:Y:S02]  /*fa90*/  ISETP.LT.AND P3, PT, R23, c[0x0][0x178], !P3 ;  /* 0x00005e0017007a0c */ /* 0x000fe40005f61270 */
[----:B------:R-:W-:-:S02]  /*faa0*/  ISETP.LT.AND P6, PT, R29, c[0x0][0x178], !P1 ;  /* 0x00005e001d007a0c */ /* 0x000fc40004fc1270 */
[C---:B------:R-:W-:Y:S01]  /*fab0*/  IADD3 R26, R16.reuse, c[0x0][0x198], RZ ;  /* 0x00006600101a7a10 */ /* 0x040fe20007ffe0ff */
[----:B------:R-:W-:-:S04]  /*fac0*/  IMAD.WIDE R8, R16, 0x2, R24 ;  /* 0x0000000210087825 */ /* 0x000fc800078e0218 */
[----:B------:R-:W-:-:S04]  /*fad0*/  IMAD.WIDE R12, R16, 0x2, R6 ;  /* 0x00000002100c7825 */ /* 0x000fc800078e0206 */
[----:B------:R-:W-:-:S04]  /*fae0*/  IMAD.WIDE R16, R16, 0x2, R2 ;  /* 0x0000000210107825 */ /* 0x000fc800078e0202 */
[----:B------:R-:W-:Y:S01]  /*faf0*/  IMAD.WIDE R20, R26, 0x2, R4 ;  /* 0x000000021a147825 */ /* 0x000fe200078e0204 */
[----:B--2---:R0:W-:Y:S01]  /*fb00*/  @P4 STG.E.U16 [R8.64], R27 ;  /* 0x0000001b08004986 */ /* 0x0041e2000c101504 */
[----:B------:R-:W-:-:S03]  /*fb10*/  ISETP.LT.AND P4, PT, R18, c[0x0][0x178], !P1 ;  /* 0x00005e0012007a0c */ /* 0x000fc60004f81270 */
[----:B---3--:R-:W-:Y:S01]  /*fb20*/  @P5 STG.E.U16 [R12.64], R28 ;  /* 0x0000001c0c005986 */ /* 0x008fe2000c101504 */
[----:B------:R-:W-:-:S03]  /*fb30*/  ISETP.LT.AND P5, PT, R15, c[0x0][0x178], !P1 ;  /* 0x00005e000f007a0c */ /* 0x000fc60004fa1270 */
[----:B------:R1:W-:Y:S04]  /*fb40*/  @P3 STG.E.U16 [R16.64], R10 ;  /* 0x0000000a10003986 */ /* 0x0003e8000c101504 */
[----:B------:R2:W-:Y:S01]  /*fb50*/  @P6 STG.E.U16 [R20.64], R0 ;  /* 0x0000000014006986 */ /* 0x0005e2000c101504 */
[----:B------:R-:W-:Y:S02]  /*fb60*/  ISETP.LT.AND P6, PT, R23, c[0x0][0x178], !P1 ;  /* 0x00005e0017007a0c */ /* 0x000fe40004fc1270 */
[----:B------:R-:W-:Y:S01]  /*fb70*/  ISETP.LT.AND P1, PT, R29, c[0x0][0x178], !P0 ;  /* 0x00005e001d007a0c */ /* 0x000fe20004721270 */
[----:B0-----:R-:W-:Y:S01]  /*fb80*/  IMAD.WIDE R8, R26, 0x2, R24 ;  /* 0x000000021a087825 */ /* 0x001fe200078e0218 */
[----:B-1----:R-:W-:-:S03]  /*fb90*/  PRMT R10, R28, 0x7632, R10 ;  /* 0x000076321c0a7816 */ /* 0x002fc6000000000a */
[----:B------:R-:W-:Y:S01]  /*fba0*/  IMAD.WIDE R12, R26, 0x2, R6 ;  /* 0x000000021a0c7825 */ /* 0x000fe200078e0206 */
[----:B--2---:R-:W-:-:S03]  /*fbb0*/  PRMT R0, R27, 0x7632, R0 ;  /* 0x000076321b007816 */ /* 0x004fc60000000000 */
[C---:B------:R-:W-:Y:S01]  /*fbc0*/  IMAD.WIDE R16, R26.reuse, 0x2, R2 ;  /* 0x000000021a107825 */ /* 0x040fe200078e0202 */
[----:B------:R-:W-:Y:S02]  /*fbd0*/  IADD3 R26, R26, c[0x0][0x198], RZ ;  /* 0x000066001a1a7a10 */ /* 0x000fe40007ffe0ff */
[----:B------:R-:W-:Y:S01]  /*fbe0*/  PRMT R20, R10, 0x7632, R20 ;  /* 0x000076320a147816 */ /* 0x000fe20000000014 */
[----:B------:R0:W-:Y:S01]  /*fbf0*/  @P4 STG.E.U16 [R8.64], R0 ;  /* 0x0000000008004986 */ /* 0x0001e2000c101504 */
[----:B------:R-:W-:-:S03]  /*fc00*/  IADD3 R21, R19, 0x14, RZ ;  /* 0x0000001413157810 */ /* 0x000fc60007ffe0ff */
[----:B------:R1:W-:Y:S01]  /*fc10*/  @P5 STG.E.U16 [R12.64], R10 ;  /* 0x0000000a0c005986 */ /* 0x0003e2000c101504 */
[----:B------:R-:W-:-:S03]  /*fc20*/  ISETP.GE.AND P3, PT, R21, c[0x0][0x17c], PT ;  /* 0x00005f0015007a0c */ /* 0x000fc60003f66270 */
[----:B------:R2:W-:Y:S01]  /*fc30*/  @P6 STG.E.U16 [R16.64], R20 ;  /* 0x0000001410006986 */ /* 0x0005e2000c101504 */
[----:B0-----:R-:W-:-:S03]  /*fc40*/  IMAD.WIDE R8, R26, 0x2, R4 ;  /* 0x000000021a087825 */ /* 0x001fc600078e0204 */
[----:B------:R-:W3:Y:S01]  /*fc50*/  LDL.LU R21, [R1+0x28] ;  /* 0x0000280001157983 */ /* 0x000ee20000300800 */
[----:B-1----:R-:W-:-:S03]  /*fc60*/  PRMT R10, R11, 0x7632, R10 ;  /* 0x000076320b0a7816 */ /* 0x002fc6000000000a */
[----:B------:R0:W-:Y:S01]  /*fc70*/  @P1 STG.E.U16 [R8.64], R11 ;  /* 0x0000000b08001986 */ /* 0x0001e2000c101504 */
[----:B--2---:R-:W-:-:S04]  /*fc80*/  IADD3 R20, R19, 0x15, RZ ;  /* 0x0000001513147810 */ /* 0x004fc80007ffe0ff */
[----:B------:R-:W-:Y:S01]  /*fc90*/  ISETP.GE.AND P1, PT, R20, c[0x0][0x17c], PT ;  /* 0x00005f0014007a0c */ /* 0x000fe20003f26270 */
[----:B0-----:R-:W2:Y:S04]  /*fca0*/  LDL.LU R11, [R1+0x108] ;  /* 0x00010800010b7983 */ /* 0x001ea80000300800 */
[----:B------:R-:W2:Y:S04]  /*fcb0*/  LDL.LU R28, [R1+0xe8] ;  /* 0x0000e800011c7983 */ /* 0x000ea80000300800 */
[----:B------:R-:W2:Y:S01]  /*fcc0*/  LDL.LU R20, [R1+0x58] ;  /* 0x0000580001147983 */ /* 0x000ea20000300800 */
[----:B------:R-:W-:-:S02]  /*fcd0*/  ISETP.LT.AND P4, PT, R18, c[0x0][0x178], !P0 ;  /* 0x00005e0012007a0c */ /* 0x000fc40004781270 */
[----:B------:R-:W-:Y:S02]  /*fce0*/  ISETP.LT.AND P5, PT, R15, c[0x0][0x178], !P0 ;  /* 0x00005e000f007a0c */ /* 0x000fe400047a1270 */
[----:B------:R-:W-:Y:S01]  /*fcf0*/  ISETP.LT.AND P0, PT, R23, c[0x0][0x178], !P0 ;  /* 0x00005e0017007a0c */ /* 0x000fe20004701270 */
[C---:B------:R-:W-:Y:S01]  /*fd00*/  IMAD.WIDE R12, R26.reuse, 0x2, R24 ;  /* 0x000000021a0c7825 */ /* 0x040fe200078e0218 */
[C---:B------:R-:W-:Y:S02]  /*fd10*/  IADD3 R0, R26.reuse, c[0x0][0x198], RZ ;  /* 0x000066001a007a10 */ /* 0x040fe40007ffe0ff */
[----:B------:R-:W-:Y:S01]  /*fd20*/  ISETP.LT.AND P6, PT, R29, c[0x0][0x178], !P2 ;  /* 0x00005e001d007a0c */ /* 0x000fe200057c1270 */
[----:B------:R-:W-:-:S04]  /*fd30*/  IMAD.WIDE R8, R26, 0x2, R6 ;  /* 0x000000021a087825 */ /* 0x000fc800078e0206 */
[----:B------:R-:W-:-:S04]  /*fd40*/  IMAD.WIDE R26, R26, 0x2, R2 ;  /* 0x000000021a1a7825 */ /* 0x000fc800078e0202 */
[----:B------:R-:W-:Y:S01]  /*fd50*/  IMAD.WIDE R16, R0, 0x2, R4 ;  /* 0x0000000200107825 */ /* 0x000fe200078e0204 */
[----:B--2---:R-:W-:Y:S04]  /*fd60*/  @P4 STG.E.U16 [R12.64], R20 ;  /* 0x000000140c004986 */ /* 0x004fe8000c101504 */
[----:B---3--:R-:W-:Y:S04]  /*fd70*/  @P5 STG.E.U16 [R8.64], R21 ;  /* 0x0000001508005986 */ /* 0x008fe8000c101504 */
[----:B----4-:R0:W-:Y:S01]  /*fd80*/  @P0 STG.E.U16 [R26.64], R14 ;  /* 0x0000000e1a000986 */ /* 0x0101e2000c101504 */
[----:B------:R-:W-:-:S02]  /*fd90*/  ISETP.LT.AND P0, PT, R18, c[0x0][0x178], !P2 ;  /* 0x00005e0012007a0c */ /* 0x000fc40005701270 */
[----:B------:R-:W-:Y:S01]  /*fda0*/  ISETP.LT.AND P4, PT, R15, c[0x0][0x178], !P2 ;  /* 0x00005e000f007a0c */ /* 0x000fe20005781270 */
[----:B------:R1:W-:Y:S01]  /*fdb0*/  @P6 STG.E.U16 [R16.64], R10 ;  /* 0x0000000a10006986 */ /* 0x0003e2000c101504 */
[----:B------:R-:W-:Y:S02]  /*fdc0*/  ISETP.LT.AND P2, PT, R23, c[0x0][0x178], !P2 ;  /* 0x00005e0017007a0c */ /* 0x000fe40005741270 */
[----:B------:R-:W-:Y:S01]  /*fdd0*/  ISETP.LT.AND P6, PT, R29, c[0x0][0x178], !P3 ;  /* 0x00005e001d007a0c */ /* 0x000fe20005fc1270 */
[----:B------:R-:W2:Y:S01]  /*fde0*/  LDL.LU R15, [R1+0x48] ;  /* 0x00004800010f7983 */ /* 0x000ea20000300800 */
[----:B0-----:R-:W-:Y:S01]  /*fdf0*/  PRMT R26, R20, 0x7632, R26 ;  /* 0x00007632141a7816 */ /* 0x001fe2000000001a */
[----:B-1----:R-:W-:Y:S01]  /*fe00*/  IMAD.WIDE R16, R0, 0x2, R24 ;  /* 0x0000000200107825 */ /* 0x002fe200078e0218 */
[----:B------:R-:W-:Y:S02]  /*fe10*/  ISETP.LT.AND P5, PT, R18, c[0x0][0x178], !P3 ;  /* 0x00005e0012007a0c */ /* 0x000fe40005fa1270 */
[----:B------:R-:W-:-:S02]  /*fe20*/  PRMT R8, R21, 0x7632, R8 ;  /* 0x0000763215087816 */ /* 0x000fc40000000008 */
[----:B------:R0:W-:Y:S01]  /*fe30*/  @P0 STG.E.U16 [R16.64], R26 ;  /* 0x0000001a10000986 */ /* 0x0001e2000c101504 */
[C---:B------:R-:W-:Y:S01]  /*fe40*/  IADD3 R10, R0.reuse, c[0x0][0x198], RZ ;  /* 0x00006600000a7a10 */ /* 0x040fe20007ffe0ff */
[----:B------:R-:W-:Y:S01]  /*fe50*/  IMAD.WIDE R12, R0, 0x2, R6 ;  /* 0x00000002000c7825 */ /* 0x000fe200078e0206 */
[----:B------:R-:W-:Y:S02]  /*fe60*/  IADD3 R9, R19, 0x16, RZ ;  /* 0x0000001613097810 */ /* 0x000fe40007ffe0ff */
[----:B------:R-:W-:Y:S01]  /*fe70*/  PRMT R14, R14, 0x7632, R14 ;  /* 0x000076320e0e7816 */ /* 0x000fe2000000000e */
[----:B------:R-:W-:Y:S01]  /*fe80*/  IMAD.WIDE R20, R0, 0x2, R2 ;  /* 0x0000000200147825 */ /* 0x000fe200078e0202 */
[----:B0-----:R-:W3:Y:S03]  /*fe90*/  LDL.LU R26, [R1+0x820] ;  /* 0x00082000011a7983 */ /* 0x001ee60000300800 */
[C---:B------:R-:W-:Y:S01]  /*fea0*/  IMAD.WIDE R16, R10.reuse, 0x2, R4 ;  /* 0x000000020a107825 */ /* 0x040fe200078e0204 */
[----:B------:R-:W-:Y:S01]  /*feb0*/  ISETP.GE.AND P0, PT, R9, c[0x0][0x17c], PT ;  /* 0x00005f0009007a0c */ /* 0x000fe20003f06270 */
[----:B------:R0:W-:Y:S04]  /*fec0*/  @P4 STG.E.U16 [R12.64], R8 ;  /* 0x000000080c004986 */ /* 0x0001e8000c101504 */
[----:B------:R-:W-:Y:S04]  /*fed0*/  @P2 STG.E.U16 [R20.64], R14 ;  /* 0x0000000e14002986 */ /* 0x000fe8000c101504 */
[----:B------:R-:W-:Y:S01]  /*fee0*/  @P6 STG.E.U16 [R16.64], R11 ;  /* 0x0000000b10006986 */ /* 0x000fe2000c101504 */
[----:B0-----:R-:W-:-:S05]  /*fef0*/  IMAD.WIDE R8, R10, 0x2, R24 ;  /* 0x000000020a087825 */ /* 0x001fca00078e0218 */
[----:B------:R0:W-:Y:S01]  /*ff00*/  @P5 STG.E.U16 [R8.64], R28 ;  /* 0x0000001c08005986 */ /* 0x0001e2000c101504 */
[----:B------:R-:W-:-:S03]  /*ff10*/  ISETP.LT.AND P5, PT, R18, c[0x0][0x178], !P1 ;  /* 0x00005e0012007a0c */ /* 0x000fc60004fa1270 */
[----:B------:R-:W4:Y:S01]  /*ff20*/  LDL.LU R18, [R1+0x85c] ;  /* 0x00085c0001127983 */ /* 0x000f220000300800 */
[----:B------:R-:W-:Y:S02]  /*ff30*/  IADD3 R0, R19, 0x17, RZ ;  /* 0x0000001713007810 */ /* 0x000fe40007ffe0ff */
[----:B------:R-:W-:Y:S02]  /*ff40*/  ISETP.LT.AND P6, PT, R29, c[0x0][0x178], !P1 ;  /* 0x00005e001d007a0c */ /* 0x000fe40004fc1270 */
[----:B------:R-:W-:Y:S02]  /*ff50*/  ISETP.GE.AND P2, PT, R0, c[0x0][0x17c], PT ;  /* 0x00005f0000007a0c */ /* 0x000fe40003f46270 */
[C---:B------:R-:W-:Y:S01]  /*ff60*/  IADD3 R0, R10.reuse, c[0x0][0x198], RZ ;  /* 0x000066000a007a10 */ /* 0x040fe20007ffe0ff */
[C---:B0-----:R-:W-:Y:S01]  /*ff70*/  IMAD.WIDE R8, R10.reuse, 0x2, R6 ;  /* 0x000000020a087825 */ /* 0x041fe200078e0206 */
[----:B------:R-:W-:Y:S02]  /*ff80*/  PRMT R14, R11, 0x7632, R14 ;  /* 0x000076320b0e7816 */ /* 0x000fe4000000000e */
[----:B------:R-:W4:Y:S01]  /*ff90*/  LDL.LU R11, [R1+0x118] ;  /* 0x00011800010b7983 */ /* 0x000f220000300800 */
[----:B------:R-:W-:Y:S01]  /*ffa0*/  IMAD.WIDE R12, R10, 0x2, R2 ;  /* 0x000000020a0c7825 */ /* 0x000fe200078e0202 */
[----:B------:R-:W-:-:S02]  /*ffb0*/  PRMT R10, R28, 0x7632, R10 ;  /* 0x000076321c0a7816 */ /* 0x000fc4000000000a */
[----:B------:R-:W4:Y:S01]  /*ffc0*/  LDL.LU R27, [R1+0xd8] ;  /* 0x0000d800011b7983 */ /* 0x000f220000300800 */
[----:B------:R-:W-:-:S03]  /*ffd0*/  IMAD.WIDE R16, R0, 0x2, R4 ;  /* 0x0000000200107825 */ /* 0x000fc600078e0204 */
[----:B------:R-:W4:Y:S01]  /*ffe0*/  LDL.LU R28, [R1+0x18] ;  /* 0x00001800011c7983 */ /* 0x000f220000300800 */
[----:B------:R-:W-:Y:S01]  /*fff0*/  IMAD.WIDE R20, R0, 0x2, R24 ;  /* 0x0000000200147825 */ /* 0x000fe200078e0218 */
[----:B---3--:R-:W-:Y:S02]  /*10000*/  ISETP.LT.AND P4, PT, R26, c[0x0][0x178], !P3 ;  /* 0x00005e001a007a0c */ /* 0x008fe40005f81270 */
[----:B------:R-:W-:-:S11]  /*10010*/  ISETP.LT.AND P3, PT, R23, c[0x0][0x178], !P3 ;  /* 0x00005e0017007a0c */ /* 0x000fd60005f61270 */
[----:B--2---:R-:W-:Y:S04]  /*10020*/  @P4 STG.E.U16 [R8.64], R15 ;  /* 0x0000000f08004986 */ /* 0x004fe8000c101504 */
[----:B----4-:R-:W-:Y:S04]  /*10030*/  @P3 STG.E.U16 [R12.64], R18 ;  /* 0x000000120c003986 */ /* 0x010fe8000c101504 */
[----:B------:R-:W-:Y:S04]  /*10040*/  @P6 STG.E.U16 [R16.64], R14 ;  /* 0x0000000e10006986 */ /* 0x000fe8000c101504 */
[----:B------:R0:W-:Y:S04]  /*10050*/  @P5 STG.E.U16 [R20.64], R10 ;  /* 0x0000000a14005986 */ /* 0x0001e8000c101504 */
[----:B0-----:R-:W2:Y:S01]  /*10060*/  LDL.LU R21, [R1+0x818] ;  /* 0x0008180001157983 */ /* 0x001ea20000300800 */
[----:B------:R-:W-:-:S02]  /*10070*/  ISETP.LT.AND P3, PT, R26, c[0x0][0x178], !P1 ;  /* 0x00005e001a007a0c */ /* 0x000fc40004f61270 */
[----:B------:R-:W-:Y:S02]  /*10080*/  ISETP.LT.AND P1, PT, R23, c[0x0][0x178], !P1 ;  /* 0x00005e0017007a0c */ /* 0x000fe40004f21270 */
[----:B------:R-:W-:Y:S01]  /*10090*/  ISETP.LT.AND P6, PT, R29, c[0x0][0x178], !P0 ;  /* 0x00005e001d007a0c */ /* 0x000fe200047c1270 */
[----:B------:R-:W-:Y:S01]  /*100a0*/  IMAD.WIDE R8, R0, 0x2, R6 ;  /* 0x0000000200087825 */ /* 0x000fe200078e0206 */
[----:B------:R-:W-:Y:S02]  /*100b0*/  PRMT R14, R15, 0x7632, R14 ;  /* 0x000076320f0e7816 */ /* 0x000fe4000000000e */
[----:B------:R-:W-:Y:S01]  /*100c0*/  ISETP.LT.AND P4, PT, R26, c[0x0][0x178], !P0 ;  /* 0x00005e001a007a0c */ /* 0x000fe20004781270 */
[----:B------:R-:W-:Y:S01]  /*100d0*/  IMAD.WIDE R12, R0, 0x2, R2 ;  /* 0x00000002000c7825 */ /* 0x000fe200078e0202 */
[----:B------:R-:W-:Y:S01]  /*100e0*/  PRMT R18, R18, 0x7632, R18 ;  /* 0x0000763212127816 */ /* 0x000fe20000000012 */
[----:B------:R-:W3:Y:S01]  /*100f0*/  LDL.LU R15, [R1+0x858] ;  /* 0x00085800010f7983 */ /* 0x000ee20000300800 */
[----:B------:R-:W-:-:S02]  /*10100*/  IADD3 R10, R0, c[0x0][0x198], RZ ;  /* 0x00006600000a7a10 */ /* 0x000fc40007ffe0ff */
[----:B------:R-:W-:Y:S01]  /*10110*/  IADD3 R16, R19, 0x18, RZ ;  /* 0x0000001813107810 */ /* 0x000fe20007ffe0ff */
[----:B------:R0:W-:Y:S03]  /*10120*/  @P3 STG.E.U16 [R8.64], R14 ;  /* 0x0000000e08003986 */ /* 0x0001e6000c101504 */
[----:B------:R-:W-:Y:S01]  /*10130*/  ISETP.GE.AND P3, PT, R16, c[0x0][0x17c], PT ;  /* 0x00005f0010007a0c */ /* 0x000fe20003f66270 */
[----:B------:R1:W-:Y:S01]  /*10140*/  @P1 STG.E.U16 [R12.64], R18 ;  /* 0x000000120c001986 */ /* 0x0003e2000c101504 */
[----:B------:R-:W-:-:S04]  /*10150*/  IMAD.WIDE R16, R10, 0x2, R6 ;  /* 0x000000020a107825 */ /* 0x000fc800078e0206 */
[----:B0-----:R-:W-:-:S04]  /*10160*/  IMAD.WIDE R8, R10, 0x2, R4 ;  /* 0x000000020a087825 */ /* 0x001fc800078e0204 */
[C---:B-1----:R-:W-:Y:S01]  /*10170*/  IMAD.WIDE R12, R10.reuse, 0x2, R24 ;  /* 0x000000020a0c7825 */ /* 0x042fe200078e0218 */
[----:B------:R0:W-:Y:S01]  /*10180*/  @P6 STG.E.U16 [R8.64], R11 ;  /* 0x0000000b08006986 */ /* 0x0001e2000c101504 */
[----:B------:R-:W-:Y:S02]  /*10190*/  IADD3 R0, R19, 0x19, RZ ;  /* 0x0000001913007810 */ /* 0x000fe40007ffe0ff */
[----:B------:R-:W-:Y:S02]  /*101a0*/  IADD3 R14, R10, c[0x0][0x198], RZ ;  /* 0x000066000a0e7a10 */ /* 0x000fe40007ffe0ff */
[----:B------:R-:W-:Y:S02]  /*101b0*/  ISETP.LT.AND P6, PT, R26, c[0x0][0x178], !P2 ;  /* 0x00005e001a007a0c */ /* 0x000fe400057c1270 */
[----:B------:R-:W-:Y:S02]  /*101c0*/  ISETP.GE.AND P1, PT, R0, c[0x0][0x17c], PT ;  /* 0x00005f0000007a0c */ /* 0x000fe40003f26270 */
[----:B------:R-:W-:Y:S01]  /*101d0*/  PRMT R0, R11, 0x7632, R0 ;  /* 0x000076320b007816 */ /* 0x000fe20000000000 */
[----:B0-----:R-:W-:Y:S01]  /*101e0*/  IMAD.WIDE R8, R10, 0x2, R2 ;  /* 0x000000020a087825 */ /* 0x001fe200078e0202 */
[----:B------:R-:W-:Y:S01]  /*101f0*/  IADD3 R10, R19, 0x1a, RZ ;  /* 0x0000001a130a7810 */ /* 0x000fe20007ffe0ff */
[----:B------:R-:W4:Y:S01]  /*10200*/  LDL.LU R11, [R1+0x854] ;  /* 0x00085400010b7983 */ /* 0x000f220000300800 */
[----:B------:R-:W-:-:S02]  /*10210*/  PRMT R18, R27, 0x7632, R18 ;  /* 0x000076321b127816 */ /* 0x000fc40000000012 */
[----:B--2---:R-:W-:Y:S02]  /*10220*/  ISETP.LT.AND P5, PT, R21, c[0x0][0x178], !P0 ;  /* 0x00005e0015007a0c */ /* 0x004fe400047a1270 */
[----:B------:R-:W-:-:S11]  /*10230*/  ISETP.LT.AND P0, PT, R23, c[0x0][0x178], !P0 ;  /* 0x00005e0017007a0c */ /* 0x000fd60004701270 */
[----:B------:R0:W-:Y:S01]  /*10240*/  @P5 STG.E.U16 [R12.64], R27 ;  /* 0x0000001b0c005986 */ /* 0x0001e2000c101504 */
[----:B------:R-:W-:-:S03]  /*10250*/  ISETP.LT.AND P5, PT, R29, c[0x0][0x178], !P2 ;  /* 0x00005e001d007a0c */ /* 0x000fc600057a1270 */
[----:B------:R1:W-:Y:S01]  /*10260*/  @P4 STG.E.U16 [R16.64], R28 ;  /* 0x0000001c10004986 */ /* 0x0003e2000c101504 */
[----:B------:R-:W-:Y:S02]  /*10270*/  ISETP.LT.AND P4, PT, R21, c[0x0][0x178], !P2 ;  /* 0x00005e0015007a0c */ /* 0x000fe40005781270 */
[----:B------:R-:W-:Y:S01]  /*10280*/  ISETP.LT.AND P2, PT, R23, c[0x0][0x178], !P2 ;  /* 0x00005e0017007a0c */ /* 0x000fe20005741270 */
[----:B------:R2:W-:Y:S01]  /*10290*/  @P0 STG.E.U16 [R8.64], R22 ;  /* 0x0000001608000986 */ /* 0x0005e2000c101504 */
[----:B0-----:R-:W-:Y:S01]  /*102a0*/  IMAD.WIDE R12, R14, 0x2, R4 ;  /* 0x000000020e0c7825 */ /* 0x001fe200078e0204 */
[----:B------:R-:W-:-:S03]  /*102b0*/  ISETP.GE.AND P0, PT, R10, c[0x0][0x17c], PT ;  /* 0x00005f000a007a0c */ /* 0x000fc60003f06270 */
[----:B-1----:R-:W-:Y:S01]  /*102c0*/  IMAD.WIDE R16, R14, 0x2, R24 ;  /* 0x000000020e107825 */ /* 0x002fe200078e0218 */
[----:B------:R0:W-:Y:S01]  /*102d0*/  @P5 STG.E.U16 [R12.64], R0 ;  /* 0x000000000c005986 */ /* 0x0001e2000c101504 */
[----:B------:R-:W-:Y:S02]  /*102e0*/  PRMT R10, R28, 0x7632, R10 ;  /* 0x000076321c0a7816 */ /* 0x000fe4000000000a */
[----:B--2---:R-:W-:Y:S01]  /*102f0*/  IMAD.WIDE R8, R14, 0x2, R6 ;  /* 0x000000020e087825 */ /* 0x004fe200078e0206 */
[----:B------:R1:W-:Y:S01]  /*10300*/  @P4 STG.E.U16 [R16.64], R18 ;  /* 0x0000001210004986 */ /* 0x0003e2000c101504 */
[----:B------:R-:W-:-:S03]  /*10310*/  PRMT R22, R22, 0x7632, R22 ;  /* 0x0000763216167816 */ /* 0x000fc60000000016 */
[----:B------:R-:W-:Y:S01]  /*10320*/  @P6 STG.E.U16 [R8.64], R10 ;  /* 0x0000000a08006986 */ /* 0x000fe2000c101504 */
[----:B0-----:R-:W-:-:S03]  /*10330*/  IMAD.WIDE R12, R14, 0x2, R2 ;  /* 0x000000020e0c7825 */ /* 0x001fc600078e0202 */
[----:B-1----:R-:W2:Y:S04]  /*10340*/  LDL.LU R18, [R1+0x6c] ;  /* 0x00006c0001127983 */ /* 0x002ea80000300800 */
[----:B------:R-:W2:Y:S04]  /*10350*/  LDL.LU R16, [R1+0x3c] ;  /* 0x00003c0001107983 */ /* 0x000ea80000300800 */
[----:B------:R-:W2:Y:S04]  /*10360*/  LDL.LU R17, [R1+0xcc] ;  /* 0x0000cc0001117983 */ /* 0x000ea80000300800 */
[----:B------:R-:W2:Y:S04]  /*10370*/  LDL.LU R28, [R1+0x5c] ;  /* 0x00005c00011c7983 */ /* 0x000ea80000300800 */
[----:B------:R-:W2:Y:S04]  /*10380*/  LDL.LU R27, [R1+0x2c] ;  /* 0x00002c00011b7983 */ /* 0x000ea80000300800 */
[----:B------:R0:W-:Y:S04]  /*10390*/  @P2 STG.E.U16 [R12.64], R22 ;  /* 0x000000160c002986 */ /* 0x0001e8000c101504 */
[----:B0-----:R-:W2:Y:S01]  /*103a0*/  LDL.LU R22, [R1+0xac] ;  /* 0x0000ac0001167983 */ /* 0x001ea20000300800 */
[----:B------:R-:W-:-:S02]  /*103b0*/  ISETP.LT.AND P4, PT, R29, c[0x0][0x178], !P3 ;  /* 0x00005e001d007a0c */ /* 0x000fc40005f81270 */
[----:B------:R-:W-:Y:S02]  /*103c0*/  ISETP.LT.AND P5, PT, R21, c[0x0][0x178], !P3 ;  /* 0x00005e0015007a0c */ /* 0x000fe40005fa1270 */
[----:B------:R-:W-:Y:S02]  /*103d0*/  IADD3 R0, R14, c[0x0][0x198], RZ ;  /* 0x000066000e007a10 */ /* 0x000fe40007ffe0ff */
[----:B------:R-:W-:Y:S02]  /*103e0*/  ISETP.LT.AND P6, PT, R26, c[0x0][0x178], !P3 ;  /* 0x00005e001a007a0c */ /* 0x000fe40005fc1270 */
[----:B------:R-:W-:Y:S01]  /*103f0*/  ISETP.LT.AND P3, PT, R23, c[0x0][0x178], !P3 ;  /* 0x00005e0017007a0c */ /* 0x000fe20005f61270 */
[----:B------:R-:W-:-:S04]  /*10400*/  IMAD.WIDE R8, R0, 0x2, R4 ;  /* 0x0000000200087825 */ /* 0x000fc800078e0204 */
[----:B------:R-:W-:Y:S01]  /*10410*/  IMAD.WIDE R12, R0, 0x2, R24 ;  /* 0x00000002000c7825 */ /* 0x000fe200078e0218 */
[----:B------:R-:W-:-:S04]  /*10420*/  IADD3 R10, R19, 0x1b, RZ ;  /* 0x0000001b130a7810 */ /* 0x000fc80007ffe0ff */
[----:B------:R-:W-:Y:S02]  /*10430*/  ISETP.GE.AND P2, PT, R10, c[0x0][0x17c], PT ;  /* 0x00005f000a007a0c */ /* 0x000fe40003f46270 */
[----:B------:R-:W-:Y:S01]  /*10440*/  IADD3 R10, R19, 0x1c, RZ ;  /* 0x0000001c130a7810 */ /* 0x000fe20007ffe0ff */
[----:B--2---:R0:W-:Y:S04]  /*10450*/  @P4 STG.E.U16 [R8.64], R22 ;  /* 0x0000001608004986 */ /* 0x0041e8000c101504 */
[----:B------:R1:W-:Y:S01]  /*10460*/  @P5 STG.E.U16 [R12.64], R18 ;  /* 0x000000120c005986 */ /* 0x0003e2000c101504 */
[----:B------:R-:W-:Y:S01]  /*10470*/  ISETP.LT.AND P5, PT, R29, c[0x0][0x178], !P1 ;  /* 0x00005e001d007a0c */ /* 0x000fe20004fa1270 */
[----:B0-----:R-:W-:-:S04]  /*10480*/  IMAD.WIDE R8, R0, 0x2, R6 ;  /* 0x0000000200087825 */ /* 0x001fc800078e0206 */
[C---:B-1----:R-:W-:Y:S01]  /*10490*/  IMAD.WIDE R12, R0.reuse, 0x2, R2 ;  /* 0x00000002000c7825 */ /* 0x042fe200078e0202 */
[----:B------:R-:W-:Y:S01]  /*104a0*/  IADD3 R0, R0, c[0x0][0x198], RZ ;  /* 0x0000660000007a10 */ /* 0x000fe20007ffe0ff */
[----:B------:R0:W-:Y:S01]  /*104b0*/  @P6 STG.E.U16 [R8.64], R16 ;  /* 0x0000001008006986 */ /* 0x0001e2000c101504 */
[----:B------:R-:W-:-:S03]  /*104c0*/  ISETP.LT.AND P6, PT, R21, c[0x0][0x178], !P1 ;  /* 0x00005e0015007a0c */ /* 0x000fc60004fc1270 */
[----:B----4-:R1:W-:Y:S01]  /*104d0*/  @P3 STG.E.U16 [R12.64], R11 ;  /* 0x0000000b0c003986 */ /* 0x0103e2000c101504 */
[----:B------:R-:W-:Y:S02]  /*104e0*/  ISETP.LT.AND P3, PT, R26, c[0x0][0x178], !P1 ;  /* 0x00005e001a007a0c */ /* 0x000fe40004f61270 */
[----:B------:R-:W-:Y:S01]  /*104f0*/  PRMT R14, R22, 0x7632, R14 ;  /* 0x00007632160e7816 */ /* 0x000fe2000000000e */
[----:B0-----:R-:W-:Y:S01]  /*10500*/  IMAD.WIDE R8, R0, 0x2, R4 ;  /* 0x0000000200087825 */ /* 0x001fe200078e0204 */
[----:B------:R-:W-:Y:S02]  /*10510*/  ISETP.GE.AND P4, PT, R10, c[0x0][0x17c], PT ;  /* 0x00005f000a007a0c */ /* 0x000fe40003f86270 */
[----:B------:R-:W-:Y:S01]  /*10520*/  PRMT R10, R16, 0x7632, R10 ;  /* 0x00007632100a7816 */ /* 0x000fe2000000000a */
[----:B-1----:R-:W-:Y:S01]  /*10530*/  IMAD.WIDE R12, R0, 0x2, R24 ;  /* 0x00000002000c7825 */ /* 0x002fe200078e0218 */
[----:B------:R-:W-:Y:S01]  /*10540*/  PRMT R11, R18, 0x7632, R11 ;  /* 0x00007632120b7816 */ /* 0x000fe2000000000b */
[----:B------:R0:W-:Y:S01]  /*10550*/  @P5 STG.E.U16 [R8.64], R14 ;  /* 0x0000000e08005986 */ /* 0x0001e2000c101504 */
[----:B------:R-:W-:-:S02]  /*10560*/  ISETP.LT.AND P1, PT, R23, c[0x0][0x178], !P1 ;  /* 0x00005e0017007a0c */ /* 0x000fc40004f21270 */
[----:B------:R-:W-:Y:S01]  /*10570*/  ISETP.LT.AND P5, PT, R29, c[0x0][0x178], !P0 ;  /* 0x00005e001d007a0c */ /* 0x000fe200047a1270 */
[----:B------:R1:W-:Y:S01]  /*10580*/  @P6 STG.E.U16 [R12.64], R11 ;  /* 0x0000000b0c006986 */ /* 0x0003e2000c101504 */
[C---:B0-----:R-:W-:Y:S01]  /*10590*/  IMAD.WIDE R8, R0.reuse, 0x2, R6 ;  /* 0x0000000200087825 */ /* 0x041fe200078e0206 */
[----:B------:R-:W-:Y:S02]  /*105a0*/  PRMT R14, R11, 0x7632, R14 ;  /* 0x000076320b0e7816 */ /* 0x000fe4000000000e */
[----:B-1----:R-:W-:Y:S02]  /*105b0*/  IADD3 R12, R0, c[0x0][0x198], RZ ;  /* 0x00006600000c7a10 */ /* 0x002fe40007ffe0ff */
[----:B------:R0:W-:Y:S01]  /*105c0*/  @P3 STG.E.U16 [R8.64], R10 ;  /* 0x0000000a08003986 */ /* 0x0001e2000c101504 */
[----:B------:R-:W-:Y:S02]  /*105d0*/  ISETP.LT.AND P3, PT, R21, c[0x0][0x178], !P0 ;  /* 0x00005e0015007a0c */ /* 0x000fe40004761270 */
[----:B------:R-:W-:Y:S01]  /*105e0*/  ISETP.LT.AND P6, PT, R26, c[0x0][0x178], !P0 ;  /* 0x00005e001a007a0c */ /* 0x000fe200047c1270 */
[----:B0-----:R-:W-:-:S04]  /*105f0*/  IMAD.WIDE R8, R0, 0x2, R2 ;  /* 0x0000000200087825 */ /* 0x001fc800078e0202 */
[----:B------:R-:W-:Y:S01]  /*10600*/  IMAD.WIDE R10, R12, 0x2, R4 ;  /* 0x000000020c0a7825 */ /* 0x000fe200078e0204 */
[----:B------:R0:W-:Y:S01]  /*10610*/  @P1 STG.E.U16 [R8.64], R14 ;  /* 0x0000000e08001986 */ /* 0x0001e2000c101504 */
[----:B------:R-:W-:-:S03]  /*10620*/  ISETP.LT.AND P0, PT, R23, c[0x0][0x178], !P0 ;  /* 0x00005e0017007a0c */ /* 0x000fc60004701270 */
[----:B------:R1:W-:Y:S01]  /*10630*/  @P5 STG.E.U16 [R10.64], R17 ;  /* 0x000000110a005986 */ /* 0x0003e2000c101504 */
[----:B------:R-:W-:Y:S02]  /*10640*/  ISETP.LT.AND P5, PT, R29, c[0x0][0x178], !P2 ;  /* 0x00005e001d007a0c */ /* 0x000fe400057a1270 */
[----:B------:R-:W-:Y:S01]  /*10650*/  IADD3 R0, R19, 0x1d, RZ ;  /* 0x0000001d13007810 */ /* 0x000fe20007ffe0ff */
[----:B0-----:R-:W-:-:S04]  /*10660*/  IMAD.WIDE R8, R12, 0x2, R24 ;  /* 0x000000020c087825 */ /* 0x001fc800078e0218 */
[----:B-1----:R-:W-:Y:S01]  /*10670*/  IMAD.WIDE R10, R12, 0x2, R6 ;  /* 0x000000020c0a7825 */ /* 0x002fe200078e0206 */
[----:B------:R0:W-:Y:S01]  /*10680*/  @P3 STG.E.U16 [R8.64], R28 ;  /* 0x0000001c08003986 */ /* 0x0001e2000c101504 */
[----:B------:R-:W-:Y:S02]  /*10690*/  ISETP.GE.AND P1, PT, R0, c[0x0][0x17c], PT ;  /* 0x00005f0000007a0c */ /* 0x000fe40003f26270 */
[----:B------:R-:W-:Y:S01]  /*106a0*/  PRMT R0, R17, 0x7632, R0 ;  /* 0x0000763211007816 */ /* 0x000fe20000000000 */
[----:B------:R1:W-:Y:S01]  /*106b0*/  @P6 STG.E.U16 [R10.64], R27 ;  /* 0x0000001b0a006986 */ /* 0x0003e2000c101504 */
[----:B------:R-:W-:Y:S02]  /*106c0*/  PRMT R13, R28, 0x7632, R13 ;  /* 0x000076321c0d7816 */ /* 0x000fe4000000000d */
[C---:B0-----:R-:W-:Y:S01]  /*106d0*/  IADD3 R9, R12.reuse, c[0x0][0x198], RZ ;  /* 0x000066000c097a10 */ /* 0x041fe20007ffe0ff */
[----:B------:R-:W2:Y:S01]  /*106e0*/  LDL.LU R28, [R1+0x10c] ;  /* 0x00010c00011c7983 */ /* 0x000ea20000300800 */
[----:B-1----:R-:W-:-:S03]  /*106f0*/  IMAD.WIDE R10, R12, 0x2, R2 ;  /* 0x000000020c0a7825 */ /* 0x002fc600078e0202 */
[----:B------:R-:W4:Y:S01]  /*10700*/  LDL.LU R22, [R1+0xec] ;  /* 0x0000ec0001167983 */ /* 0x000f220000300800 */
[----:B------:R-:W-:-:S03]  /*10710*/  IMAD.WIDE R16, R9, 0x2, R4 ;  /* 0x0000000209107825 */ /* 0x000fc600078e0204 */
[----:B---3--:R-:W-:Y:S04]  /*10720*/  @P0 STG.E.U16 [R10.64], R15 ;  /* 0x0000000f0a000986 */ /* 0x008fe8000c101504 */
[----:B------:R0:W-:Y:S04]  /*10730*/  @P5 STG.E.U16 [R16.64], R0 ;  /* 0x0000000010005986 */ /* 0x0001e8000c101504 */
[----:B------:R-:W3:Y:S01]  /*10740*/  LDL.LU R18, [R1+0x4c] ;  /* 0x00004c0001127983 */ /* 0x000ee20000300800 */
[----:B0-----:R-:W-:-:S04]  /*10750*/  IADD3 R0, R19, 0x1e, RZ ;  /* 0x0000001e13007810 */ /* 0x001fc80007ffe0ff */
[----:B------:R-:W-:Y:S02]  /*10760*/  ISETP.GE.AND P0, PT, R0, c[0x0][0x17c], PT ;  /* 0x00005f0000007a0c */ /* 0x000fe40003f06270 */
[----:B------:R-:W-:Y:S02]  /*10770*/  IADD3 R0, R19, 0x1f, RZ ;  /* 0x0000001f13007810 */ /* 0x000fe40007ffe0ff */
[----:B------:R-:W3:Y:S01]  /*10780*/  LDL.LU R19, [R1+0x850] ;  /* 0x0008500001137983 */ /* 0x000ee20000300800 */
[----:B------:R-:W-:-:S03]  /*10790*/  PRMT R8, R27, 0x7632, R8 ;  /* 0x000076321b087816 */ /* 0x000fc60000000008 */
[----:B------:R-:W3:Y:S01]  /*107a0*/  LDL.LU R27, [R1+0x11c] ;  /* 0x00011c00011b7983 */ /* 0x000ee20000300800 */
[----:B------:R-:W-:Y:S02]  /*107b0*/  ISETP.LT.AND P6, PT, R21, c[0x0][0x178], !P2 ;  /* 0x00005e0015007a0c */ /* 0x000fe400057c1270 */
[----:B------:R-:W-:Y:S02]  /*107c0*/  ISETP.LT.AND P3, PT, R26, c[0x0][0x178], !P2 ;  /* 0x00005e001a007a0c */ /* 0x000fe40005761270 */
[----:B------:R-:W-:Y:S01]  /*107d0*/  ISETP.LT.AND P2, PT, R23, c[0x0][0x178], !P2 ;  /* 0x00005e0017007a0c */ /* 0x000fe20005741270 */
[----:B------:R-:W-:Y:S01]  /*107e0*/  IMAD.WIDE R10, R9, 0x2, R24 ;  /* 0x00000002090a7825 */ /* 0x000fe200078e0218 */
[----:B------:R-:W-:Y:S02]  /*107f0*/  PRMT R12, R15, 0x7632, R12 ;  /* 0x000076320f0c7816 */ /* 0x000fe4000000000c */
[----:B------:R-:W-:Y:S01]  /*10800*/  ISETP.LT.AND P5, PT, R29, c[0x0][0x178], !P4 ;  /* 0x00005e001d007a0c */ /* 0x000fe200067a1270 */
[----:B------:R-:W-:-:S04]  /*10810*/  IMAD.WIDE R14, R9, 0x2, R6 ;  /* 0x00000002090e7825 */ /* 0x000fc800078e0206 */
[C---:B------:R-:W-:Y:S01]  /*10820*/  IMAD.WIDE R16, R9.reuse, 0x2, R2 ;  /* 0x0000000209107825 */ /* 0x040fe200078e0202 */
[----:B------:R-:W-:Y:S01]  /*10830*/  IADD3 R9, R9, c[0x0][0x198], RZ ;  /* 0x0000660009097a10 */ /* 0x000fe20007ffe0ff */
[----:B------:R0:W-:Y:S04]  /*10840*/  @P6 STG.E.U16 [R10.64], R13 ;  /* 0x0000000d0a006986 */ /* 0x0001e8000c101504 */
[----:B------:R-:W-:Y:S04]  /*10850*/  @P3 STG.E.U16 [R14.64], R8 ;  /* 0x000000080e003986 */ /* 0x000fe8000c101504 */
[----:B------:R1:W-:Y:S01]  /*10860*/  @P2 STG.E.U16 [R16.64], R12 ;  /* 0x0000000c10002986 */ /* 0x0003e2000c101504 */
[----:B------:R-:W-:Y:S01]  /*10870*/  ISETP.LT.AND P2, PT, R21, c[0x0][0x178], !P4 ;  /* 0x00005e0015007a0c */ /* 0x000fe20006741270 */
[----:B0-----:R-:W-:Y:S01]  /*10880*/  IMAD.WIDE R10, R9, 0x2, R4 ;  /* 0x00000002090a7825 */ /* 0x001fe200078e0204 */
[----:B------:R-:W-:-:S02]  /*10890*/  ISETP.LT.AND P3, PT, R26, c[0x0][0x178], !P4 ;  /* 0x00005e001a007a0c */ /* 0x000fc40006761270 */
[----:B------:R-:W-:Y:S02]  /*108a0*/  ISETP.LT.AND P4, PT, R23, c[0x0][0x178], !P4 ;  /* 0x00005e0017007a0c */ /* 0x000fe40006781270 */
[----:B------:R-:W-:Y:S01]  /*108b0*/  ISETP.LT.AND P6, PT, R29, c[0x0][0x178], !P1 ;  /* 0x00005e001d007a0c */ /* 0x000fe20004fc1270 */
[C---:B-1----:R-:W-:Y:S01]  /*108c0*/  IMAD.WIDE R12, R9.reuse, 0x2, R24 ;  /* 0x00000002090c7825 */ /* 0x042fe200078e0218 */
[----:B--2---:R0:W-:Y:S01]  /*108d0*/  @P5 STG.E.U16 [R10.64], R28 ;  /* 0x0000001c0a005986 */ /* 0x0041e2000c101504 */
[----:B------:R-:W-:Y:S02]  /*108e0*/  ISETP.GE.AND P5, PT, R0, c[0x0][0x17c], PT ;  /* 0x00005f0000007a0c */ /* 0x000fe40003fa6270 */
[----:B------:R-:W-:Y:S02]  /*108f0*/  IADD3 R0, R9, c[0x0][0x198], RZ ;  /* 0x0000660009007a10 */ /* 0x000fe40007ffe0ff */
[----:B----4-:R1:W-:Y:S01]  /*10900*/  @P2 STG.E.U16 [R12.64], R22 ;  /* 0x000000160c002986 */ /* 0x0103e2000c101504 */
[----:B------:R-:W-:-:S02]  /*10910*/  PRMT R16, R28, 0x7632, R16 ;  /* 0x000076321c107816 */ /* 0x000fc40000000010 */
[----:B------:R-:W-:Y:S01]  /*10920*/  ISETP.LT.AND P2, PT, R21, c[0x0][0x178], !P1 ;  /* 0x00005e0015007a0c */ /* 0x000fe20004f41270 */
[----:B------:R-:W-:-:S04]  /*10930*/  IMAD.WIDE R14, R0, 0x2, R4 ;  /* 0x00000002000e7825 */ /* 0x000fc800078e0204 */
[C---:B0-----:R-:W-:Y:S01]  /*10940*/  IMAD.WIDE R10, R9.reuse, 0x2, R6 ;  /* 0x00000002090a7825 */ /* 0x041fe200078e0206 */
[----:B------:R-:W-:Y:S01]  /*10950*/  IADD3 R17, R0, c[0x0][0x198], RZ ;  /* 0x0000660000117a10 */ /* 0x000fe20007ffe0ff */
[----:B------:R-:W2:Y:S02]  /*10960*/  LDL.LU R28, [R1+0xdc] ;  /* 0x0000dc00011c7983 */ /* 0x000ea40000300800 */
[----:B------:R-:W-:Y:S02]  /*10970*/  IMAD.WIDE R8, R9, 0x2, R2 ;  /* 0x0000000209087825 */ /* 0x000fe400078e0202 */
[----:B---3--:R-:W-:Y:S01]  /*10980*/  @P3 STG.E.U16 [R10.64], R18 ;  /* 0x000000120a003986 */ /* 0x008fe2000c101504 */
[----:B------:R-:W-:Y:S02]  /*10990*/  ISETP.LT.AND P3, PT, R29, c[0x0][0x178], !P0 ;  /* 0x00005e001d007a0c */ /* 0x000fe40004761270 */
[----:B-1----:R-:W-:Y:S01]  /*109a0*/  PRMT R13, R22, 0x7632, R13 ;  /* 0x00007632160d7816 */ /* 0x002fe2000000000d */
[----:B------:R0:W-:Y:S04]  /*109b0*/  @P4 STG.E.U16 [R8.64], R19 ;  /* 0x0000001308004986 */ /* 0x0001e8000c101504 */
[----:B------:R1:W-:Y:S01]  /*109c0*/  @P6 STG.E.U16 [R14.64], R16 ;  /* 0x000000100e006986 */ /* 0x0003e2000c101504 */
[----:B------:R-:W-:-:S02]  /*109d0*/  ISETP.LT.AND P6, PT, R26, c[0x0][0x178], !P1 ;  /* 0x00005e001a007a0c */ /* 0x000fc40004fc1270 */
[----:B------:R-:W-:Y:S01]  /*109e0*/  ISETP.LT.AND P1, PT, R23, c[0x0][0x178], !P1 ;  /* 0x00005e0017007a0c */ /* 0x000fe20004f21270 */
[----:B0-----:R-:W-:Y:S01]  /*109f0*/  IMAD.WIDE R8, R0, 0x2, R24 ;  /* 0x0000000200087825 */ /* 0x001fe200078e0218 */
[----:B------:R-:W-:Y:S02]  /*10a00*/  PRMT R20, R18, 0x7632, R20 ;  /* 0x0000763212147816 */ /* 0x000fe40000000014 */
[----:B------:R-:W-:Y:S01]  /*10a10*/  PRMT R19, R19, 0x7632, R19 ;  /* 0x0000763213137816 */ /* 0x000fe20000000013 */
[C---:B------:R-:W-:Y:S01]  /*10a20*/  IMAD.WIDE R10, R0.reuse, 0x2, R6 ;  /* 0x00000002000a7825 */ /* 0x040fe200078e0206 */
[----:B------:R0:W-:Y:S03]  /*10a30*/  @P2 STG.E.U16 [R8.64], R13 ;  /* 0x0000000d08002986 */ /* 0x0001e6000c101504 */
[----:B-1----:R-:W-:Y:S02]  /*10a40*/  IMAD.WIDE R14, R17, 0x2, R4 ;  /* 0x00000002110e7825 */ /* 0x002fe400078e0204 */
[----:B------:R-:W-:Y:S01]  /*10a50*/  @P6 STG.E.U16 [R10.64], R20 ;  /* 0x000000140a006986 */ /* 0x000fe2000c101504 */
[----:B------:R-:W-:Y:S01]  /*10a60*/  ISETP.LT.AND P4, PT, R29, c[0x0][0x178], !P5 ;  /* 0x00005e001d007a0c */ /* 0x000fe20006f81270 */
[----:B0-----:R-:W-:-:S02]  /*10a70*/  IMAD.WIDE R12, R0, 0x2, R2 ;  /* 0x00000002000c7825 */ /* 0x001fc400078e0202 */
[----:B------:R-:W3:Y:S01]  /*10a80*/  LDL.LU R29, [R1+0x1c] ;  /* 0x00001c00011d7983 */ /* 0x000ee20000300800 */
[----:B------:R-:W-:-:S03]  /*10a90*/  ISETP.LT.AND P2, PT, R21, c[0x0][0x178], !P0 ;  /* 0x00005e0015007a0c */ /* 0x000fc60004741270 */
[----:B------:R0:W-:Y:S01]  /*10aa0*/  @P1 STG.E.U16 [R12.64], R19 ;  /* 0x000000130c001986 */ /* 0x0001e2000c101504 */
[----:B------:R-:W-:Y:S02]  /*10ab0*/  ISETP.LT.AND P6, PT, R21, c[0x0][0x178], !P5 ;  /* 0x00005e0015007a0c */ /* 0x000fe40006fc1270 */
[C---:B------:R-:W-:Y:S01]  /*10ac0*/  ISETP.LT.AND P1, PT, R26.reuse, c[0x0][0x178], !P5 ;  /* 0x00005e001a007a0c */ /* 0x040fe20006f21270 */
[----:B------:R1:W-:Y:S01]  /*10ad0*/  @P3 STG.E.U16 [R14.64], R27 ;  /* 0x0000001b0e003986 */ /* 0x0003e2000c101504 */
[----:B------:R-:W-:Y:S02]  /*10ae0*/  ISETP.LT.AND P3, PT, R26, c[0x0][0x178], !P0 ;  /* 0x00005e001a007a0c */ /* 0x000fe40004761270 */
[C---:B------:R-:W-:Y:S02]  /*10af0*/  ISETP.LT.AND P0, PT, R23.reuse, c[0x0][0x178], !P0 ;  /* 0x00005e0017007a0c */ /* 0x040fe40004701270 */
[----:B------:R-:W-:Y:S02]  /*10b00*/  ISETP.LT.AND P5, PT, R23, c[0x0][0x178], !P5 ;  /* 0x00005e0017007a0c */ /* 0x000fe40006fa1270 */
[----:B------:R-:W4:Y:S01]  /*10b10*/  LDL.LU R23, [R1+0x84c] ;  /* 0x00084c0001177983 */ /* 0x000f220000300800 */
[C---:B------:R-:W-:Y:S01]  /*10b20*/  IADD3 R21, R17.reuse, c[0x0][0x198], RZ ;  /* 0x0000660011157a10 */ /* 0x040fe20007ffe0ff */
[----:B0-----:R-:W-:Y:S01]  /*10b30*/  IMAD.WIDE R18, R17, 0x2, R24 ;  /* 0x0000000211127825 */ /* 0x001fe200078e0218 */
[----:B------:R-:W-:-:S03]  /*10b40*/  PRMT R0, R27, 0x7632, R0 ;  /* 0x000076321b007816 */ /* 0x000fc60000000000 */
[----:B------:R-:W-:-:S04]  /*10b50*/  IMAD.WIDE R8, R17, 0x2, R6 ;  /* 0x0000000211087825 */ /* 0x000fc800078e0206 */
[----:B------:R-:W-:-:S04]  /*10b60*/  IMAD.WIDE R10, R17, 0x2, R2 ;  /* 0x00000002110a7825 */ /* 0x000fc800078e0202 */
[----:B------:R-:W-:-:S04]  /*10b70*/  IMAD.WIDE R4, R21, 0x2, R4 ;  /* 0x0000000215047825 */ /* 0x000fc800078e0204 */
[----:B------:R-:W-:-:S04]  /*10b80*/  IMAD.WIDE R24, R21, 0x2, R24 ;  /* 0x0000000215187825 */ /* 0x000fc800078e0218 */
[----:B------:R-:W-:-:S04]  /*10b90*/  IMAD.WIDE R6, R21, 0x2, R6 ;  /* 0x0000000215067825 */ /* 0x000fc800078e0206 */
[----:B------:R-:W-:Y:S01]  /*10ba0*/  IMAD.WIDE R2, R21, 0x2, R2 ;  /* 0x0000000215027825 */ /* 0x000fe200078e0202 */
[----:B--2---:R-:W-:Y:S01]  /*10bb0*/  PRMT R12, R28, 0x7632, R12 ;  /* 0x000076321c0c7816 */ /* 0x004fe2000000000c */
[----:B------:R1:W-:Y:S01]  /*10bc0*/  @P2 STG.E.U16 [R18.64], R28 ;  /* 0x0000001c12002986 */ /* 0x0003e2000c101504 */
[----:B---3--:R-:W-:-:S03]  /*10bd0*/  PRMT R13, R29, 0x7632, R13 ;  /* 0x000076321d0d7816 */ /* 0x008fc6000000000d */
[----:B------:R1:W-:Y:S04]  /*10be0*/  @P3 STG.E.U16 [R8.64], R29 ;  /* 0x0000001d08003986 */ /* 0x0003e8000c101504 */
[----:B----4-:R1:W-:Y:S04]  /*10bf0*/  @P0 STG.E.U16 [R10.64], R23 ;  /* 0x000000170a000986 */ /* 0x0103e8000c101504 */
[----:B------:R1:W-:Y:S04]  /*10c00*/  @P4 STG.E.U16 [R4.64], R0 ;  /* 0x0000000004004986 */ /* 0x0003e8000c101504 */
[----:B------:R1:W-:Y:S04]  /*10c10*/  @P6 STG.E.U16 [R24.64], R12 ;  /* 0x0000000c18006986 */ /* 0x0003e8000c101504 */
[----:B------:R1:W-:Y:S01]  /*10c20*/  @P1 STG.E.U16 [R6.64], R13 ;  /* 0x0000000d06001986 */ /* 0x0003e2000c101504 */
[----:B------:R-:W-:Y:S05]  /*10c30*/  @!P5 EXIT ;  /* 0x000000000000d94d */ /* 0x000fea0003800000 */
[----:B-1----:R-:W-:-:S05]  /*10c40*/  PRMT R23, R23, 0x7632, R23 ;  /* 0x0000763217177816 */ /* 0x002fca0000000017 */
[----:B------:R-:W-:Y:S01]  /*10c50*/  STG.E.U16 [R2.64], R23 ;  /* 0x0000001702007986 */ /* 0x000fe2000c101504 */
[----:B------:R-:W-:Y:S05]  /*10c60*/  EXIT ;  /* 0x000000000000794d */ /* 0x000fea0003800000 */
.L_x_3:
[----:B------:R-:W-:-:S00]  /*10c70*/  BRA `(.L_x_3) ;  /* 0xfffffff000007947 */ /* 0x000fc0000383ffff */
[----:B------:R-:W-:-:S00]  /*10c80*/  NOP ;  /* 0x0000000000007918 */ /* 0x000fc00000000000 */
[----:B------:R-:W-:-:S00]  /*10c90*/  NOP ;  /* 0x0000000000007918 */ /* 0x000fc00000000000 */
[----:B------:R-:W-:-:S00]  /*10ca0*/  NOP ;  /* 0x0000000000007918 */ /* 0x000fc00000000000 */
[----:B------:R-:W-:-:S00]  /*10cb0*/  NOP ;  /* 0x0000000000007918 */ /* 0x000fc00000000000 */
[----:B------:R-:W-:-:S00]  /*10cc0*/  NOP ;  /* 0x0000000000007918 */ /* 0x000fc00000000000 */
[----:B------:R-:W-:-:S00]  /*10cd0*/  NOP ;  /* 0x0000000000007918 */ /* 0x000fc00000000000 */
[----:B------:R-:W-:-:S00]  /*10ce0*/  NOP ;  /* 0x0000000000007918 */ /* 0x000fc00000000000 */
[----:B------:R-:W-:-:S00]  /*10cf0*/  NOP ;  /* 0x0000000000007918 */ /* 0x000fc00000000000 */
.L_x_4:


//--------------------- .nv.shared.matmul_kernel  --------------------------
	.section	.nv.shared.matmul_kernel,"aw",@nobits
	.sectionflags	@""
	.align	16
